//
// Generated by NVIDIA NVVM Compiler
//
// Compiler Build ID: CL-36424714
// Cuda compilation tools, release 13.0, V13.0.88
// Based on NVVM 20.0.0
//

.version 9.0
.target sm_100
.address_size 64

	// .globl	_Z2xlPKciS0_iiiiiiiiiPiS1_S1_S1_S1_S1_

.visible .entry _Z2xlPKciS0_iiiiiiiiiPiS1_S1_S1_S1_S1_(
	.param .u64 .ptr .align 1 _Z2xlPKciS0_iiiiiiiiiPiS1_S1_S1_S1_S1__param_0,
	.param .u32 _Z2xlPKciS0_iiiiiiiiiPiS1_S1_S1_S1_S1__param_1,
	.param .u64 .ptr .align 1 _Z2xlPKciS0_iiiiiiiiiPiS1_S1_S1_S1_S1__param_2,
	.param .u32 _Z2xlPKciS0_iiiiiiiiiPiS1_S1_S1_S1_S1__param_3,
	.param .u32 _Z2xlPKciS0_iiiiiiiiiPiS1_S1_S1_S1_S1__param_4,
	.param .u32 _Z2xlPKciS0_iiiiiiiiiPiS1_S1_S1_S1_S1__param_5,
	.param .u32 _Z2xlPKciS0_iiiiiiiiiPiS1_S1_S1_S1_S1__param_6,
	.param .u32 _Z2xlPKciS0_iiiiiiiiiPiS1_S1_S1_S1_S1__param_7,
	.param .u32 _Z2xlPKciS0_iiiiiiiiiPiS1_S1_S1_S1_S1__param_8,
	.param .u32 _Z2xlPKciS0_iiiiiiiiiPiS1_S1_S1_S1_S1__param_9,
	.param .u32 _Z2xlPKciS0_iiiiiiiiiPiS1_S1_S1_S1_S1__param_10,
	.param .u32 _Z2xlPKciS0_iiiiiiiiiPiS1_S1_S1_S1_S1__param_11,
	.param .u64 .ptr .align 1 _Z2xlPKciS0_iiiiiiiiiPiS1_S1_S1_S1_S1__param_12,
	.param .u64 .ptr .align 1 _Z2xlPKciS0_iiiiiiiiiPiS1_S1_S1_S1_S1__param_13,
	.param .u64 .ptr .align 1 _Z2xlPKciS0_iiiiiiiiiPiS1_S1_S1_S1_S1__param_14,
	.param .u64 .ptr .align 1 _Z2xlPKciS0_iiiiiiiiiPiS1_S1_S1_S1_S1__param_15,
	.param .u64 .ptr .align 1 _Z2xlPKciS0_iiiiiiiiiPiS1_S1_S1_S1_S1__param_16,
	.param .u64 .ptr .align 1 _Z2xlPKciS0_iiiiiiiiiPiS1_S1_S1_S1_S1__param_17
)
{
	.local .align 4 .b8 	__local_depot0[14364];
	.reg .b64 	%SP;
	.reg .b64 	%SPL;
	.reg .pred 	%p<105>;
	.reg .b16 	%rs<5>;
	.reg .b32 	%r<207>;
	.reg .b64 	%rd<162>;

	mov.u64 	%SPL, __local_depot0;
	ld.param.u64 	%rd67, [_Z2xlPKciS0_iiiiiiiiiPiS1_S1_S1_S1_S1__param_2];
	ld.param.u32 	%r56, [_Z2xlPKciS0_iiiiiiiiiPiS1_S1_S1_S1_S1__param_4];
	ld.param.u32 	%r57, [_Z2xlPKciS0_iiiiiiiiiPiS1_S1_S1_S1_S1__param_5];
	ld.param.u32 	%r58, [_Z2xlPKciS0_iiiiiiiiiPiS1_S1_S1_S1_S1__param_7];
	ld.param.u32 	%r59, [_Z2xlPKciS0_iiiiiiiiiPiS1_S1_S1_S1_S1__param_8];
	ld.param.u64 	%rd68, [_Z2xlPKciS0_iiiiiiiiiPiS1_S1_S1_S1_S1__param_12];
	ld.param.u64 	%rd69, [_Z2xlPKciS0_iiiiiiiiiPiS1_S1_S1_S1_S1__param_13];
	cvta.to.global.u64 	%rd1, %rd69;
	cvta.to.global.u64 	%rd2, %rd68;
	cvta.to.global.u64 	%rd3, %rd67;
	add.u64 	%rd4, %SPL, 0;
	add.u64 	%rd5, %SPL, 2052;
	add.u64 	%rd6, %SPL, 4104;
	add.u64 	%rd7, %SPL, 6156;
	add.u64 	%rd8, %SPL, 8208;
	add.u64 	%rd9, %SPL, 10260;
	add.u64 	%rd10, %SPL, 12312;
	mov.u32 	%r62, %ntid.x;
	mov.u32 	%r63, %ctaid.x;
	mov.u32 	%r64, %tid.x;
	mad.lo.s32 	%r1, %r62, %r63, %r64;
	add.s32 	%r2, %r1, 1;
	add.s64 	%rd151, %rd8, 8;
	add.s64 	%rd150, %rd9, 8;
	add.s64 	%rd149, %rd10, 8;
	add.s64 	%rd148, %rd7, 8;
	add.s64 	%rd147, %rd4, 8;
	add.s64 	%rd146, %rd5, 8;
	add.s64 	%rd145, %rd6, 8;
	mov.b32 	%r183, 0;
$L__BB0_1:
	mov.b32 	%r65, 0;
	st.local.u32 	[%rd151+-8], %r65;
	mov.b32 	%r66, -2147483647;
	st.local.u32 	[%rd150+-8], %r66;
	st.local.u32 	[%rd149+-8], %r66;
	st.local.u32 	[%rd147+-8], %r65;
	st.local.u32 	[%rd146+-8], %r65;
	st.local.u32 	[%rd145+-8], %r66;
	st.local.u32 	[%rd148+-8], %r66;
	setp.eq.s32 	%p5, %r183, 512;
	@%p5 bra 	$L__BB0_3;
	mov.b32 	%r67, 0;
	st.local.u32 	[%rd151+-4], %r67;
	mov.b32 	%r68, -2147483647;
	st.local.u32 	[%rd150+-4], %r68;
	st.local.u32 	[%rd149+-4], %r68;
	st.local.u32 	[%rd147+-4], %r67;
	st.local.u32 	[%rd146+-4], %r67;
	st.local.u32 	[%rd145+-4], %r68;
	st.local.u32 	[%rd148+-4], %r68;
	st.local.u32 	[%rd151], %r67;
	st.local.u32 	[%rd150], %r68;
	st.local.u32 	[%rd149], %r68;
	st.local.u32 	[%rd147], %r67;
	st.local.u32 	[%rd146], %r67;
	st.local.u32 	[%rd145], %r68;
	st.local.u32 	[%rd148], %r68;
	st.local.u32 	[%rd151+4], %r67;
	st.local.u32 	[%rd150+4], %r68;
	st.local.u32 	[%rd149+4], %r68;
	st.local.u32 	[%rd147+4], %r67;
	st.local.u32 	[%rd146+4], %r67;
	st.local.u32 	[%rd145+4], %r68;
	st.local.u32 	[%rd148+4], %r68;
	add.s32 	%r183, %r183, 4;
	add.s64 	%rd151, %rd151, 16;
	add.s64 	%rd150, %rd150, 16;
	add.s64 	%rd149, %rd149, 16;
	add.s64 	%rd148, %rd148, 16;
	add.s64 	%rd147, %rd147, 16;
	add.s64 	%rd146, %rd146, 16;
	add.s64 	%rd145, %rd145, 16;
	bra.uni 	$L__BB0_1;
$L__BB0_3:
	setp.gt.u32 	%p6, %r1, 511;
	mov.b32 	%r203, 0;
	mov.u32 	%r204, %r203;
	mov.u32 	%r205, %r203;
	mov.u32 	%r206, %r203;
	@%p6 bra 	$L__BB0_85;
	add.s64 	%rd157, %rd5, 32;
	add.s64 	%rd156, %rd8, 32;
	add.s64 	%rd155, %rd6, 32;
	add.s64 	%rd154, %rd9, 32;
	add.s64 	%rd153, %rd7, 32;
	add.s64 	%rd152, %rd10, 32;
	mov.b32 	%r184, 0;
$L__BB0_5:
	ld.local.u32 	%r71, [%rd157+-28];
	st.local.u32 	[%rd156+-28], %r71;
	ld.local.u32 	%r72, [%rd155+-28];
	st.local.u32 	[%rd154+-28], %r72;
	ld.local.u32 	%r73, [%rd153+-28];
	st.local.u32 	[%rd152+-28], %r73;
	ld.local.u32 	%r74, [%rd157+-24];
	st.local.u32 	[%rd156+-24], %r74;
	ld.local.u32 	%r75, [%rd155+-24];
	st.local.u32 	[%rd154+-24], %r75;
	ld.local.u32 	%r76, [%rd153+-24];
	st.local.u32 	[%rd152+-24], %r76;
	ld.local.u32 	%r77, [%rd157+-20];
	st.local.u32 	[%rd156+-20], %r77;
	ld.local.u32 	%r78, [%rd155+-20];
	st.local.u32 	[%rd154+-20], %r78;
	ld.local.u32 	%r79, [%rd153+-20];
	st.local.u32 	[%rd152+-20], %r79;
	ld.local.u32 	%r80, [%rd157+-16];
	st.local.u32 	[%rd156+-16], %r80;
	ld.local.u32 	%r81, [%rd155+-16];
	st.local.u32 	[%rd154+-16], %r81;
	ld.local.u32 	%r82, [%rd153+-16];
	st.local.u32 	[%rd152+-16], %r82;
	ld.local.u32 	%r83, [%rd157+-12];
	st.local.u32 	[%rd156+-12], %r83;
	ld.local.u32 	%r84, [%rd155+-12];
	st.local.u32 	[%rd154+-12], %r84;
	ld.local.u32 	%r85, [%rd153+-12];
	st.local.u32 	[%rd152+-12], %r85;
	ld.local.u32 	%r86, [%rd157+-8];
	st.local.u32 	[%rd156+-8], %r86;
	ld.local.u32 	%r87, [%rd155+-8];
	st.local.u32 	[%rd154+-8], %r87;
	ld.local.u32 	%r88, [%rd153+-8];
	st.local.u32 	[%rd152+-8], %r88;
	ld.local.u32 	%r89, [%rd157+-4];
	st.local.u32 	[%rd156+-4], %r89;
	ld.local.u32 	%r90, [%rd155+-4];
	st.local.u32 	[%rd154+-4], %r90;
	ld.local.u32 	%r91, [%rd153+-4];
	st.local.u32 	[%rd152+-4], %r91;
	ld.local.u32 	%r92, [%rd157];
	st.local.u32 	[%rd156], %r92;
	ld.local.u32 	%r93, [%rd155];
	st.local.u32 	[%rd154], %r93;
	ld.local.u32 	%r94, [%rd153];
	st.local.u32 	[%rd152], %r94;
	ld.local.u32 	%r95, [%rd157+4];
	st.local.u32 	[%rd156+4], %r95;
	ld.local.u32 	%r96, [%rd155+4];
	st.local.u32 	[%rd154+4], %r96;
	ld.local.u32 	%r97, [%rd153+4];
	st.local.u32 	[%rd152+4], %r97;
	ld.local.u32 	%r98, [%rd157+8];
	st.local.u32 	[%rd156+8], %r98;
	ld.local.u32 	%r99, [%rd155+8];
	st.local.u32 	[%rd154+8], %r99;
	ld.local.u32 	%r100, [%rd153+8];
	st.local.u32 	[%rd152+8], %r100;
	ld.local.u32 	%r101, [%rd157+12];
	st.local.u32 	[%rd156+12], %r101;
	ld.local.u32 	%r102, [%rd155+12];
	st.local.u32 	[%rd154+12], %r102;
	ld.local.u32 	%r103, [%rd153+12];
	st.local.u32 	[%rd152+12], %r103;
	ld.local.u32 	%r104, [%rd157+16];
	st.local.u32 	[%rd156+16], %r104;
	ld.local.u32 	%r105, [%rd155+16];
	st.local.u32 	[%rd154+16], %r105;
	ld.local.u32 	%r106, [%rd153+16];
	st.local.u32 	[%rd152+16], %r106;
	ld.local.u32 	%r107, [%rd157+20];
	st.local.u32 	[%rd156+20], %r107;
	ld.local.u32 	%r108, [%rd155+20];
	st.local.u32 	[%rd154+20], %r108;
	ld.local.u32 	%r109, [%rd153+20];
	st.local.u32 	[%rd152+20], %r109;
	ld.local.u32 	%r110, [%rd157+24];
	st.local.u32 	[%rd156+24], %r110;
	ld.local.u32 	%r111, [%rd155+24];
	st.local.u32 	[%rd154+24], %r111;
	ld.local.u32 	%r112, [%rd153+24];
	st.local.u32 	[%rd152+24], %r112;
	ld.local.u32 	%r113, [%rd157+28];
	st.local.u32 	[%rd156+28], %r113;
	ld.local.u32 	%r114, [%rd155+28];
	st.local.u32 	[%rd154+28], %r114;
	ld.local.u32 	%r115, [%rd153+28];
	st.local.u32 	[%rd152+28], %r115;
	ld.local.u32 	%r116, [%rd157+32];
	st.local.u32 	[%rd156+32], %r116;
	ld.local.u32 	%r117, [%rd155+32];
	st.local.u32 	[%rd154+32], %r117;
	ld.local.u32 	%r118, [%rd153+32];
	st.local.u32 	[%rd152+32], %r118;
	add.s32 	%r184, %r184, 16;
	add.s64 	%rd157, %rd157, 64;
	add.s64 	%rd156, %rd156, 64;
	add.s64 	%rd155, %rd155, 64;
	add.s64 	%rd154, %rd154, 64;
	add.s64 	%rd153, %rd153, 64;
	add.s64 	%rd152, %rd152, 64;
	setp.ne.s32 	%p7, %r184, 512;
	@%p7 bra 	$L__BB0_5;
	ld.param.u32 	%r182, [_Z2xlPKciS0_iiiiiiiiiPiS1_S1_S1_S1_S1__param_9];
	ld.param.u32 	%r180, [_Z2xlPKciS0_iiiiiiiiiPiS1_S1_S1_S1_S1__param_1];
	ld.param.u64 	%rd140, [_Z2xlPKciS0_iiiiiiiiiPiS1_S1_S1_S1_S1__param_0];
	cvta.to.global.u64 	%rd50, %rd140;
	setp.eq.s32 	%p8, %r182, 0;
	sub.s32 	%r7, %r180, %r2;
	mul.wide.u32 	%rd77, %r58, 4;
	add.s64 	%rd51, %rd4, %rd77;
	@%p8 bra 	$L__BB0_12;
	cvt.s64.s32 	%rd78, %r7;
	add.s64 	%rd52, %rd50, %rd78;
	mov.b32 	%r206, 0;
	mov.b32 	%r194, 1;
	mov.u32 	%r205, %r206;
	mov.u32 	%r204, %r206;
	mov.u32 	%r203, %r206;
$L__BB0_8:
	ld.global.u8 	%rs1, [%rd52];
	mov.b64 	%rd160, 0;
	mov.pred 	%p103, 0;
	setp.gt.s16 	%p10, %rs1, 96;
	@%p10 bra 	$L__BB0_55;
	setp.gt.s16 	%p16, %rs1, 70;
	@%p16 bra 	$L__BB0_52;
	setp.eq.s16 	%p19, %rs1, 65;
	@%p19 bra 	$L__BB0_62;
	setp.eq.s16 	%p20, %rs1, 67;
	@%p20 bra 	$L__BB0_58;
	bra.uni 	$L__BB0_54;
$L__BB0_12:
	cvt.u64.u32 	%rd107, %r1;
	add.s64 	%rd53, %rd50, %rd107;
	mov.b32 	%r206, 0;
	mov.b32 	%r185, 1;
	mov.u32 	%r205, %r206;
	mov.u32 	%r204, %r206;
	mov.u32 	%r203, %r206;
$L__BB0_13:
	ld.global.u8 	%rs3, [%rd53];
	mov.b64 	%rd158, 0;
	mov.pred 	%p101, 0;
	setp.gt.s16 	%p56, %rs3, 96;
	@%p56 bra 	$L__BB0_20;
	setp.gt.s16 	%p62, %rs3, 70;
	@%p62 bra 	$L__BB0_17;
	setp.eq.s16 	%p65, %rs3, 65;
	@%p65 bra 	$L__BB0_28;
	setp.eq.s16 	%p66, %rs3, 67;
	@%p66 bra 	$L__BB0_23;
	bra.uni 	$L__BB0_19;
$L__BB0_17:
	setp.eq.s16 	%p63, %rs3, 71;
	@%p63 bra 	$L__BB0_27;
	setp.eq.s16 	%p64, %rs3, 84;
	@%p64 bra 	$L__BB0_26;
$L__BB0_19:
	mov.b64 	%rd158, 4;
	mov.pred 	%p101, -1;
	bra.uni 	$L__BB0_28;
$L__BB0_20:
	setp.gt.s16 	%p57, %rs3, 102;
	@%p57 bra 	$L__BB0_24;
	setp.eq.s16 	%p60, %rs3, 97;
	@%p60 bra 	$L__BB0_28;
	setp.eq.s16 	%p61, %rs3, 99;
	@%p61 bra 	$L__BB0_23;
	bra.uni 	$L__BB0_19;
$L__BB0_23:
	mov.b64 	%rd158, 1;
	bra.uni 	$L__BB0_28;
$L__BB0_24:
	setp.eq.s16 	%p58, %rs3, 103;
	@%p58 bra 	$L__BB0_27;
	setp.ne.s16 	%p59, %rs3, 116;
	@%p59 bra 	$L__BB0_19;
$L__BB0_26:
	mov.b64 	%rd158, 3;
	bra.uni 	$L__BB0_28;
$L__BB0_27:
	mov.b64 	%rd158, 2;
$L__BB0_28:
	add.s32 	%r13, %r185, -1;
	cvt.u64.u32 	%rd114, %r13;
	add.s64 	%rd115, %rd3, %rd114;
	ld.global.u8 	%rs4, [%rd115];
	mov.b64 	%rd159, 0;
	mov.pred 	%p102, 0;
	setp.gt.s16 	%p72, %rs4, 96;
	@%p72 bra 	$L__BB0_35;
	setp.gt.s16 	%p78, %rs4, 70;
	@%p78 bra 	$L__BB0_32;
	setp.eq.s16 	%p81, %rs4, 65;
	@%p81 bra 	$L__BB0_43;
	setp.eq.s16 	%p82, %rs4, 67;
	@%p82 bra 	$L__BB0_38;
	bra.uni 	$L__BB0_34;
$L__BB0_32:
	setp.eq.s16 	%p79, %rs4, 71;
	@%p79 bra 	$L__BB0_42;
	setp.eq.s16 	%p80, %rs4, 84;
	@%p80 bra 	$L__BB0_41;
$L__BB0_34:
	mov.b64 	%rd159, 20;
	mov.pred 	%p102, -1;
	bra.uni 	$L__BB0_43;
$L__BB0_35:
	setp.gt.s16 	%p73, %rs4, 102;
	@%p73 bra 	$L__BB0_39;
	setp.eq.s16 	%p76, %rs4, 97;
	@%p76 bra 	$L__BB0_43;
	setp.eq.s16 	%p77, %rs4, 99;
	@%p77 bra 	$L__BB0_38;
	bra.uni 	$L__BB0_34;
$L__BB0_38:
	mov.b64 	%rd159, 5;
	bra.uni 	$L__BB0_43;
$L__BB0_39:
	setp.eq.s16 	%p74, %rs4, 103;
	@%p74 bra 	$L__BB0_42;
	setp.ne.s16 	%p75, %rs4, 116;
	@%p75 bra 	$L__BB0_34;
$L__BB0_41:
	mov.b64 	%rd159, 15;
	bra.uni 	$L__BB0_43;
$L__BB0_42:
	mov.b64 	%rd159, 10;
$L__BB0_43:
	or.pred  	%p87, %p101, %p102;
	mov.b32 	%r190, -2147483647;
	@%p87 bra 	$L__BB0_45;
	add.s64 	%rd120, %rd159, %rd158;
	shl.b64 	%rd121, %rd120, 2;
	add.s64 	%rd122, %rd2, %rd121;
	ld.global.u32 	%r190, [%rd122];
$L__BB0_45:
	mul.wide.u32 	%rd123, %r13, 4;
	add.s64 	%rd56, %rd8, %rd123;
	ld.local.u32 	%r192, [%rd56];
	add.s64 	%rd57, %rd9, %rd123;
	ld.local.u32 	%r17, [%rd57];
	setp.gt.s32 	%p88, %r192, %r17;
	@%p88 bra 	$L__BB0_47;
	mul.wide.u32 	%rd124, %r13, 4;
	add.s64 	%rd125, %rd10, %rd124;
	ld.local.u32 	%r191, [%rd125];
	bra.uni 	$L__BB0_48;
$L__BB0_47:
	mul.wide.u32 	%rd126, %r13, 4;
	add.s64 	%rd127, %rd10, %rd126;
	ld.local.u32 	%r191, [%rd127];
	setp.gt.s32 	%p89, %r192, %r191;
	@%p89 bra 	$L__BB0_49;
$L__BB0_48:
	max.s32 	%r192, %r17, %r191;
$L__BB0_49:
	setp.ne.s32 	%p90, %r2, %r59;
	add.s32 	%r153, %r192, %r190;
	mul.wide.u32 	%rd128, %r185, 4;
	add.s64 	%rd129, %rd5, %rd128;
	max.s32 	%r154, %r153, 0;
	st.local.u32 	[%rd129], %r154;
	ld.local.u32 	%r155, [%rd56+4];
	add.s32 	%r156, %r155, %r56;
	ld.local.u32 	%r157, [%rd57+4];
	add.s32 	%r158, %r157, %r57;
	ld.local.u32 	%r159, [%rd129+-4];
	add.s32 	%r160, %r159, %r56;
	mul.wide.u32 	%rd130, %r13, 4;
	add.s64 	%rd131, %rd7, %rd130;
	ld.local.u32 	%r161, [%rd131];
	add.s32 	%r162, %r161, %r57;
	max.s32 	%r163, %r156, %r158;
	add.s64 	%rd132, %rd6, %rd128;
	st.local.u32 	[%rd132], %r163;
	max.s32 	%r165, %r160, %r162;
	st.local.u32 	[%rd131+4], %r165;
	max.s32 	%r167, %r154, %r163;
	max.s32 	%r168, %r165, 0;
	max.u32 	%r169, %r167, %r168;
	add.s64 	%rd133, %rd4, %rd128;
	st.local.u32 	[%rd133], %r169;
	setp.lt.s32 	%p91, %r154, %r163;
	selp.b32 	%r170, 2, 3, %p91;
	setp.lt.s32 	%p92, %r167, %r165;
	selp.b32 	%r171, 1, %r170, %p92;
	mad.lo.s32 	%r172, %r2, 513, %r185;
	mul.wide.u32 	%rd134, %r172, 4;
	add.s64 	%rd135, %rd1, %rd134;
	max.s32 	%r173, %r153, %r163;
	setp.lt.s32 	%p93, %r173, 1;
	setp.lt.s32 	%p94, %r165, 1;
	selp.b32 	%r174, 0, %r171, %p94;
	selp.b32 	%r175, %r174, %r171, %p93;
	setp.lt.s32 	%p95, %r156, %r158;
	selp.b32 	%r176, 0, 8, %p95;
	setp.lt.s32 	%p96, %r160, %r162;
	selp.b32 	%r177, 0, 4, %p96;
	or.b32  	%r178, %r177, %r176;
	or.b32  	%r179, %r178, %r175;
	st.global.u32 	[%rd135], %r179;
	setp.lt.s32 	%p97, %r169, %r203;
	max.s32 	%r203, %r169, %r203;
	selp.b32 	%r205, %r205, %r2, %p97;
	selp.b32 	%r206, %r206, %r185, %p97;
	setp.ne.s32 	%p98, %r185, %r58;
	or.pred  	%p99, %p90, %p98;
	@%p99 bra 	$L__BB0_51;
	ld.local.u32 	%r204, [%rd51];
$L__BB0_51:
	add.s32 	%r185, %r185, 1;
	setp.eq.s32 	%p100, %r185, 513;
	@%p100 bra 	$L__BB0_85;
	bra.uni 	$L__BB0_13;
$L__BB0_52:
	setp.eq.s16 	%p17, %rs1, 71;
	@%p17 bra 	$L__BB0_86;
	setp.eq.s16 	%p18, %rs1, 84;
	@%p18 bra 	$L__BB0_61;
$L__BB0_54:
	mov.b64 	%rd160, 4;
	mov.pred 	%p103, -1;
	bra.uni 	$L__BB0_62;
$L__BB0_55:
	setp.gt.s16 	%p11, %rs1, 102;
	@%p11 bra 	$L__BB0_59;
	setp.eq.s16 	%p14, %rs1, 97;
	@%p14 bra 	$L__BB0_62;
	setp.eq.s16 	%p15, %rs1, 99;
	@%p15 bra 	$L__BB0_58;
	bra.uni 	$L__BB0_54;
$L__BB0_58:
	mov.b64 	%rd160, 1;
	bra.uni 	$L__BB0_62;
$L__BB0_59:
	setp.eq.s16 	%p12, %rs1, 103;
	@%p12 bra 	$L__BB0_86;
	setp.eq.s16 	%p13, %rs1, 116;
	@%p13 bra 	$L__BB0_61;
	bra.uni 	$L__BB0_54;
$L__BB0_61:
	mov.b64 	%rd160, 3;
$L__BB0_62:
	ld.param.u32 	%r181, [_Z2xlPKciS0_iiiiiiiiiPiS1_S1_S1_S1_S1__param_3];
	sub.s32 	%r121, %r181, %r194;
	cvt.s64.s32 	%rd85, %r121;
	add.s64 	%rd86, %rd3, %rd85;
	ld.global.u8 	%rs2, [%rd86];
	mov.b64 	%rd161, 0;
	mov.pred 	%p104, 0;
	setp.gt.s16 	%p26, %rs2, 96;
	@%p26 bra 	$L__BB0_69;
	setp.gt.s16 	%p32, %rs2, 70;
	@%p32 bra 	$L__BB0_66;
	setp.eq.s16 	%p35, %rs2, 65;
	@%p35 bra 	$L__BB0_76;
	setp.eq.s16 	%p36, %rs2, 67;
	@%p36 bra 	$L__BB0_72;
	bra.uni 	$L__BB0_68;
$L__BB0_66:
	setp.eq.s16 	%p33, %rs2, 71;
	@%p33 bra 	$L__BB0_87;
	setp.eq.s16 	%p34, %rs2, 84;
	@%p34 bra 	$L__BB0_75;
$L__BB0_68:
	mov.b64 	%rd161, 20;
	mov.pred 	%p104, -1;
	bra.uni 	$L__BB0_76;
$L__BB0_69:
	setp.gt.s16 	%p27, %rs2, 102;
	@%p27 bra 	$L__BB0_73;
	setp.eq.s16 	%p30, %rs2, 97;
	@%p30 bra 	$L__BB0_76;
	setp.eq.s16 	%p31, %rs2, 99;
	@%p31 bra 	$L__BB0_72;
	bra.uni 	$L__BB0_68;
$L__BB0_72:
	mov.b64 	%rd161, 5;
	bra.uni 	$L__BB0_76;
$L__BB0_73:
	setp.eq.s16 	%p28, %rs2, 103;
	@%p28 bra 	$L__BB0_87;
	setp.eq.s16 	%p29, %rs2, 116;
	@%p29 bra 	$L__BB0_75;
	bra.uni 	$L__BB0_68;
$L__BB0_75:
	mov.b64 	%rd161, 15;
$L__BB0_76:
	or.pred  	%p41, %p103, %p104;
	mov.b32 	%r199, -2147483647;
	@%p41 bra 	$L__BB0_78;
	add.s64 	%rd91, %rd161, %rd160;
	shl.b64 	%rd92, %rd91, 2;
	add.s64 	%rd93, %rd2, %rd92;
	ld.global.u32 	%r199, [%rd93];
$L__BB0_78:
	add.s32 	%r36, %r194, -1;
	mul.wide.u32 	%rd94, %r36, 4;
	add.s64 	%rd60, %rd8, %rd94;
	ld.local.u32 	%r201, [%rd60];
	add.s64 	%rd61, %rd9, %rd94;
	ld.local.u32 	%r38, [%rd61];
	setp.gt.s32 	%p42, %r201, %r38;
	@%p42 bra 	$L__BB0_80;
	mul.wide.u32 	%rd95, %r36, 4;
	add.s64 	%rd96, %rd10, %rd95;
	ld.local.u32 	%r200, [%rd96];
	bra.uni 	$L__BB0_81;
$L__BB0_80:
	mul.wide.u32 	%rd97, %r36, 4;
	add.s64 	%rd98, %rd10, %rd97;
	ld.local.u32 	%r200, [%rd98];
	setp.gt.s32 	%p43, %r201, %r200;
	@%p43 bra 	$L__BB0_82;
$L__BB0_81:
	max.s32 	%r201, %r38, %r200;
$L__BB0_82:
	setp.ne.s32 	%p44, %r2, %r59;
	add.s32 	%r123, %r201, %r199;
	mul.wide.u32 	%rd99, %r194, 4;
	add.s64 	%rd100, %rd5, %rd99;
	max.s32 	%r124, %r123, 0;
	st.local.u32 	[%rd100], %r124;
	ld.local.u32 	%r125, [%rd60+4];
	add.s32 	%r126, %r125, %r56;
	ld.local.u32 	%r127, [%rd61+4];
	add.s32 	%r128, %r127, %r57;
	ld.local.u32 	%r129, [%rd100+-4];
	add.s32 	%r130, %r129, %r56;
	mul.wide.u32 	%rd101, %r36, 4;
	add.s64 	%rd102, %rd7, %rd101;
	ld.local.u32 	%r131, [%rd102];
	add.s32 	%r132, %r131, %r57;
	max.s32 	%r133, %r126, %r128;
	add.s64 	%rd103, %rd6, %rd99;
	st.local.u32 	[%rd103], %r133;
	max.s32 	%r135, %r130, %r132;
	st.local.u32 	[%rd102+4], %r135;
	max.s32 	%r137, %r124, %r133;
	max.s32 	%r138, %r135, 0;
	max.u32 	%r139, %r137, %r138;
	add.s64 	%rd104, %rd4, %rd99;
	st.local.u32 	[%rd104], %r139;
	setp.lt.s32 	%p45, %r124, %r133;
	selp.b32 	%r140, 2, 3, %p45;
	setp.lt.s32 	%p46, %r137, %r135;
	selp.b32 	%r141, 1, %r140, %p46;
	mad.lo.s32 	%r142, %r2, 513, %r194;
	mul.wide.u32 	%rd105, %r142, 4;
	add.s64 	%rd106, %rd1, %rd105;
	max.s32 	%r143, %r123, %r133;
	setp.lt.s32 	%p47, %r143, 1;
	setp.lt.s32 	%p48, %r135, 1;
	selp.b32 	%r144, 0, %r141, %p48;
	selp.b32 	%r145, %r144, %r141, %p47;
	setp.lt.s32 	%p49, %r126, %r128;
	selp.b32 	%r146, 0, 8, %p49;
	setp.lt.s32 	%p50, %r130, %r132;
	selp.b32 	%r147, 0, 4, %p50;
	or.b32  	%r148, %r147, %r146;
	or.b32  	%r149, %r148, %r145;
	st.global.u32 	[%rd106], %r149;
	setp.lt.s32 	%p51, %r139, %r203;
	max.s32 	%r203, %r139, %r203;
	selp.b32 	%r205, %r205, %r2, %p51;
	selp.b32 	%r206, %r206, %r194, %p51;
	setp.ne.s32 	%p52, %r194, %r58;
	or.pred  	%p53, %p44, %p52;
	@%p53 bra 	$L__BB0_84;
	ld.local.u32 	%r204, [%rd51];
$L__BB0_84:
	add.s32 	%r194, %r194, 1;
	setp.ne.s32 	%p54, %r194, 513;
	@%p54 bra 	$L__BB0_8;
$L__BB0_85:
	ld.param.u64 	%rd144, [_Z2xlPKciS0_iiiiiiiiiPiS1_S1_S1_S1_S1__param_17];
	ld.param.u64 	%rd143, [_Z2xlPKciS0_iiiiiiiiiPiS1_S1_S1_S1_S1__param_16];
	ld.param.u64 	%rd142, [_Z2xlPKciS0_iiiiiiiiiPiS1_S1_S1_S1_S1__param_15];
	ld.param.u64 	%rd141, [_Z2xlPKciS0_iiiiiiiiiPiS1_S1_S1_S1_S1__param_14];
	cvta.to.global.u64 	%rd136, %rd141;
	cvta.to.global.u64 	%rd137, %rd142;
	cvta.to.global.u64 	%rd138, %rd143;
	cvta.to.global.u64 	%rd139, %rd144;
	st.global.u32 	[%rd136], %r203;
	st.global.u32 	[%rd137], %r205;
	st.global.u32 	[%rd138], %r206;
	st.global.u32 	[%rd139], %r204;
	ret;
$L__BB0_86:
	mov.b64 	%rd160, 2;
	bra.uni 	$L__BB0_62;
$L__BB0_87:
	mov.b64 	%rd161, 10;
	bra.uni 	$L__BB0_76;

}


// ===== COMPILED SASS (sm_100) =====

	.target	sm_100

	.elftype	@"ET_EXEC"


//--------------------- .note.nv.tkinfo           --------------------------
	.section	.note.nv.tkinfo,"",@"SHT_NOTE"
	.sectionflags	@"SHF_NOTE_NV_TKINFO"
	.tkinfo
        /*0018*/ 	.word	0x00000002
        /*0030*/ 	.string	""
        /*0030*/ 	.string	"ptxas"
        /*0030*/ 	.string	"Cuda compilation tools, release 13.0, V13.0.88"
        /*0030*/ 	.string	"Build cuda_13.0.r13.0/compiler.36424714_0"
        /*0030*/ 	.string	"-arch sm_100 -m 64 "



//--------------------- .note.nv.cuinfo           --------------------------
	.section	.note.nv.cuinfo,"",@"SHT_NOTE"
	.sectionflags	@"SHF_NOTE_NV_CUINFO"
        /*0018*/ 	.short	0x0002
        /*001a*/ 	.short	0x0064
        /*001c*/ 	.short	0x0082
	.zero		2


//--------------------- .nv.info                  --------------------------
	.section	.nv.info,"",@"SHT_CUDA_INFO"
	.align	4


	//----- nvinfo : EIATTR_REGCOUNT
	.align		4
        /*0000*/ 	.byte	0x04, 0x2f
        /*0002*/ 	.short	(.L_1 - .L_0)
	.align		4
.L_0:
        /*0004*/ 	.word	index@(_Z2xlPKciS0_iiiiiiiiiPiS1_S1_S1_S1_S1_)
        /*0008*/ 	.word	0x0000001d


	//----- nvinfo : EIATTR_FRAME_SIZE
	.align		4
.L_1:
        /*000c*/ 	.byte	0x04, 0x11
        /*000e*/ 	.short	(.L_3 - .L_2)
	.align		4
.L_2:
        /*0010*/ 	.word	index@(_Z2xlPKciS0_iiiiiiiiiPiS1_S1_S1_S1_S1_)
        /*0014*/ 	.word	0x00003820


	//----- nvinfo : EIATTR_MIN_STACK_SIZE
	.align		4
.L_3:
        /*0018*/ 	.byte	0x04, 0x12
        /*001a*/ 	.short	(.L_5 - .L_4)
	.align		4
.L_4:
        /*001c*/ 	.word	index@(_Z2xlPKciS0_iiiiiiiiiPiS1_S1_S1_S1_S1_)
        /*0020*/ 	.word	0x00003820
.L_5:


//--------------------- .nv.compat                --------------------------
	.section	.nv.compat,"",@"SHT_CUDA_COMPAT_INFO"
	.align	4
        /*0000*/ 	.byte	0x02, 0x09, 0x00, 0x00, 0x02, 0x02, 0x01, 0x00, 0x02, 0x05, 0x05, 0x00, 0x03, 0x07, 0x01, 0x01
        /*0010*/ 	.byte	0x02, 0x03, 0x00, 0x00, 0x02, 0x06, 0x01, 0x00, 0x04, 0x0b, 0x08, 0x00, 0x09, 0x00, 0x00, 0x00
        /*0020*/ 	.byte	0x00, 0x00, 0x00, 0x00


//--------------------- .nv.info._Z2xlPKciS0_iiiiiiiiiPiS1_S1_S1_S1_S1_ --------------------------
	.section	.nv.info._Z2xlPKciS0_iiiiiiiiiPiS1_S1_S1_S1_S1_,"",@"SHT_CUDA_INFO"
	.sectionflags	@""
	.align	4


	//----- nvinfo : EIATTR_CUDA_API_VERSION
	.align		4
        /*0000*/ 	.byte	0x04, 0x37
        /*0002*/ 	.short	(.L_7 - .L_6)
.L_6:
        /*0004*/ 	.word	0x00000082


	//----- nvinfo : EIATTR_KPARAM_INFO
	.align		4
.L_7:
        /*0008*/ 	.byte	0x04, 0x17
        /*000a*/ 	.short	(.L_9 - .L_8)
.L_8:
        /*000c*/ 	.word	0x00000000
        /*0010*/ 	.short	0x0011
        /*0012*/ 	.short	0x0068
        /*0014*/ 	.byte	0x00, 0xf5, 0x21, 0x00


	//----- nvinfo : EIATTR_KPARAM_INFO
	.align		4
.L_9:
        /*0018*/ 	.byte	0x04, 0x17
        /*001a*/ 	.short	(.L_11 - .L_10)
.L_10:
        /*001c*/ 	.word	0x00000000
        /*0020*/ 	.short	0x0010
        /*0022*/ 	.short	0x0060
        /*0024*/ 	.byte	0x00, 0xf5, 0x21, 0x00


	//----- nvinfo : EIATTR_KPARAM_INFO
	.align		4
.L_11:
        /*0028*/ 	.byte	0x04, 0x17
        /*002a*/ 	.short	(.L_13 - .L_12)
.L_12:
        /*002c*/ 	.word	0x00000000
        /*0030*/ 	.short	0x000f
        /*0032*/ 	.short	0x0058
        /*0034*/ 	.byte	0x00, 0xf5, 0x21, 0x00


	//----- nvinfo : EIATTR_KPARAM_INFO
	.align		4
.L_13:
        /*0038*/ 	.byte	0x04, 0x17
        /*003a*/ 	.short	(.L_15 - .L_14)
.L_14:
        /*003c*/ 	.word	0x00000000
        /*0040*/ 	.short	0x000e
        /*0042*/ 	.short	0x0050
        /*0044*/ 	.byte	0x00, 0xf5, 0x21, 0x00


	//----- nvinfo : EIATTR_KPARAM_INFO
	.align		4
.L_15:
        /*0048*/ 	.byte	0x04, 0x17
        /*004a*/ 	.short	(.L_17 - .L_16)
.L_16:
        /*004c*/ 	.word	0x00000000
        /*0050*/ 	.short	0x000d
        /*0052*/ 	.short	0x0048
        /*0054*/ 	.byte	0x00, 0xf5, 0x21, 0x00


	//----- nvinfo : EIATTR_KPARAM_INFO
	.align		4
.L_17:
        /*0058*/ 	.byte	0x04, 0x17
        /*005a*/ 	.short	(.L_19 - .L_18)
.L_18:
        /*005c*/ 	.word	0x00000000
        /*0060*/ 	.short	0x000c
        /*0062*/ 	.short	0x0040
        /*0064*/ 	.byte	0x00, 0xf5, 0x21, 0x00


	//----- nvinfo : EIATTR_KPARAM_INFO
	.align		4
.L_19:
        /*0068*/ 	.byte	0x04, 0x17
        /*006a*/ 	.short	(.L_21 - .L_20)
.L_20:
        /*006c*/ 	.word	0x00000000
        /*0070*/ 	.short	0x000b
        /*0072*/ 	.short	0x0038
        /*0074*/ 	.byte	0x00, 0xf0, 0x11, 0x00


	//----- nvinfo : EIATTR_KPARAM_INFO
	.align		4
.L_21:
        /*0078*/ 	.byte	0x04, 0x17
        /*007a*/ 	.short	(.L_23 - .L_22)
.L_22:
        /*007c*/ 	.word	0x00000000
        /*0080*/ 	.short	0x000a
        /*0082*/ 	.short	0x0034
        /*0084*/ 	.byte	0x00, 0xf0, 0x11, 0x00


	//----- nvinfo : EIATTR_KPARAM_INFO
	.align		4
.L_23:
        /*0088*/ 	.byte	0x04, 0x17
        /*008a*/ 	.short	(.L_25 - .L_24)
.L_24:
        /*008c*/ 	.word	0x00000000
        /*0090*/ 	.short	0x0009
        /*0092*/ 	.short	0x0030
        /*0094*/ 	.byte	0x00, 0xf0, 0x11, 0x00


	//----- nvinfo : EIATTR_KPARAM_INFO
	.align		4
.L_25:
        /*0098*/ 	.byte	0x04, 0x17
        /*009a*/ 	.short	(.L_27 - .L_26)
.L_26:
        /*009c*/ 	.word	0x00000000
        /*00a0*/ 	.short	0x0008
        /*00a2*/ 	.short	0x002c
        /*00a4*/ 	.byte	0x00, 0xf0, 0x11, 0x00


	//----- nvinfo : EIATTR_KPARAM_INFO
	.align		4
.L_27:
        /*00a8*/ 	.byte	0x04, 0x17
        /*00aa*/ 	.short	(.L_29 - .L_28)
.L_28:
        /*00ac*/ 	.word	0x00000000
        /*00b0*/ 	.short	0x0007
        /*00b2*/ 	.short	0x0028
        /*00b4*/ 	.byte	0x00, 0xf0, 0x11, 0x00


	//----- nvinfo : EIATTR_KPARAM_INFO
	.align		4
.L_29:
        /*00b8*/ 	.byte	0x04, 0x17
        /*00ba*/ 	.short	(.L_31 - .L_30)
.L_30:
        /*00bc*/ 	.word	0x00000000
        /*00c0*/ 	.short	0x0006
        /*00c2*/ 	.short	0x0024
        /*00c4*/ 	.byte	0x00, 0xf0, 0x11, 0x00


	//----- nvinfo : EIATTR_KPARAM_INFO
	.align		4
.L_31:
        /*00c8*/ 	.byte	0x04, 0x17
        /*00ca*/ 	.short	(.L_33 - .L_32)
.L_32:
        /*00cc*/ 	.word	0x00000000
        /*00d0*/ 	.short	0x0005
        /*00d2*/ 	.short	0x0020
        /*00d4*/ 	.byte	0x00, 0xf0, 0x11, 0x00


	//----- nvinfo : EIATTR_KPARAM_INFO
	.align		4
.L_33:
        /*00d8*/ 	.byte	0x04, 0x17
        /*00da*/ 	.short	(.L_35 - .L_34)
.L_34:
        /*00dc*/ 	.word	0x00000000
        /*00e0*/ 	.short	0x0004
        /*00e2*/ 	.short	0x001c
        /*00e4*/ 	.byte	0x00, 0xf0, 0x11, 0x00


	//----- nvinfo : EIATTR_KPARAM_INFO
	.align		4
.L_35:
        /*00e8*/ 	.byte	0x04, 0x17
        /*00ea*/ 	.short	(.L_37 - .L_36)
.L_36:
        /*00ec*/ 	.word	0x00000000
        /*00f0*/ 	.short	0x0003
        /*00f2*/ 	.short	0x0018
        /*00f4*/ 	.byte	0x00, 0xf0, 0x11, 0x00


	//----- nvinfo : EIATTR_KPARAM_INFO
	.align		4
.L_37:
        /*00f8*/ 	.byte	0x04, 0x17
        /*00fa*/ 	.short	(.L_39 - .L_38)
.L_38:
        /*00fc*/ 	.word	0x00000000
        /*0100*/ 	.short	0x0002
        /*0102*/ 	.short	0x0010
        /*0104*/ 	.byte	0x00, 0xf5, 0x21, 0x00


	//----- nvinfo : EIATTR_KPARAM_INFO
	.align		4
.L_39:
        /*0108*/ 	.byte	0x04, 0x17
        /*010a*/ 	.short	(.L_41 - .L_40)
.L_40:
        /*010c*/ 	.word	0x00000000
        /*0110*/ 	.short	0x0001
        /*0112*/ 	.short	0x0008
        /*0114*/ 	.byte	0x00, 0xf0, 0x11, 0x00


	//----- nvinfo : EIATTR_KPARAM_INFO
	.align		4
.L_41:
        /*0118*/ 	.byte	0x04, 0x17
        /*011a*/ 	.short	(.L_43 - .L_42)
.L_42:
        /*011c*/ 	.word	0x00000000
        /*0120*/ 	.short	0x0000
        /*0122*/ 	.short	0x0000
        /*0124*/ 	.byte	0x00, 0xf5, 0x21, 0x00


	//----- nvinfo : EIATTR_SPARSE_MMA_MASK
	.align		4
.L_43:
        /*0128*/ 	.byte	0x03, 0x50
        /*012a*/ 	.short	0x0000


	//----- nvinfo : EIATTR_MAXREG_COUNT
	.align		4
        /*012c*/ 	.byte	0x03, 0x1b
        /*012e*/ 	.short	0x00ff


	//----- nvinfo : EIATTR_MERCURY_ISA_VERSION
	.align		4
        /*0130*/ 	.byte	0x03, 0x5f
        /*0132*/ 	.short	0x0101


	//----- nvinfo : EIATTR_VRC_CTA_INIT_COUNT
	.align		4
        /*0134*/ 	.byte	0x02, 0x4a
	.zero		1
	.zero		1


	//----- nvinfo : EIATTR_EXIT_INSTR_OFFSETS
	.align		4
        /*0138*/ 	.byte	0x04, 0x1c
        /*013a*/ 	.short	(.L_45 - .L_44)


	//   ....[0]....
.L_44:
        /*013c*/ 	.word	0x00002600


	//----- nvinfo : EIATTR_CRS_STACK_SIZE
	.align		4
.L_45:
        /*0140*/ 	.byte	0x04, 0x1e
        /*0142*/ 	.short	(.L_47 - .L_46)
.L_46:
        /*0144*/ 	.word	0x00000000


	//----- nvinfo : EIATTR_CBANK_PARAM_SIZE
	.align		4
.L_47:
        /*0148*/ 	.byte	0x03, 0x19
        /*014a*/ 	.short	0x0070


	//----- nvinfo : EIATTR_PARAM_CBANK
	.align		4
        /*014c*/ 	.byte	0x04, 0x0a
        /*014e*/ 	.short	(.L_49 - .L_48)
	.align		4
.L_48:
        /*0150*/ 	.word	index@(.nv.constant0._Z2xlPKciS0_iiiiiiiiiPiS1_S1_S1_S1_S1_)
        /*0154*/ 	.short	0x0380
        /*0156*/ 	.short	0x0070


	//----- nvinfo : EIATTR_SW_WAR
	.align		4
.L_49:
        /*0158*/ 	.byte	0x04, 0x36
        /*015a*/ 	.short	(.L_51 - .L_50)
.L_50:
        /*015c*/ 	.word	0x00000008
.L_51:


//--------------------- .nv.callgraph             --------------------------
	.section	.nv.callgraph,"",@"SHT_CUDA_CALLGRAPH"
	.align	4
	.sectionentsize	8
	.align		4
        /*0000*/ 	.word	0x00000000
	.align		4
        /*0004*/ 	.word	0xffffffff
	.align		4
        /*0008*/ 	.word	0x00000000
	.align		4
        /*000c*/ 	.word	0xfffffffe
	.align		4
        /*0010*/ 	.word	0x00000000
	.align		4
        /*0014*/ 	.word	0xfffffffd
	.align		4
        /*0018*/ 	.word	0x00000000
	.align		4
        /*001c*/ 	.word	0xfffffffc


//--------------------- .text._Z2xlPKciS0_iiiiiiiiiPiS1_S1_S1_S1_S1_ --------------------------
	.section	.text._Z2xlPKciS0_iiiiiiiiiPiS1_S1_S1_S1_S1_,"ax",@progbits
	.align	128
        .global         _Z2xlPKciS0_iiiiiiiiiPiS1_S1_S1_S1_S1_
        .type           _Z2xlPKciS0_iiiiiiiiiPiS1_S1_S1_S1_S1_,@function
        .size           _Z2xlPKciS0_iiiiiiiiiPiS1_S1_S1_S1_S1_,(.L_x_48 - _Z2xlPKciS0_iiiiiiiiiPiS1_S1_S1_S1_S1_)
        .other          _Z2xlPKciS0_iiiiiiiiiPiS1_S1_S1_S1_S1_,@"STO_CUDA_ENTRY STV_DEFAULT"
_Z2xlPKciS0_iiiiiiiiiPiS1_S1_S1_S1_S1_:
.text._Z2xlPKciS0_iiiiiiiiiPiS1_S1_S1_S1_S1_:
[----:B------:R-:W0:Y:S01]  /*0000*/  LDC R1, c[0x0][0x37c] ;  /* 0x0000df00ff017b82 */ /* 0x000e220000000800 */
[----:B------:R-:W1:Y:S01]  /*0010*/  S2R R3, SR_CTAID.X ;  /* 0x0000000000037919 */ /* 0x000e620000002500 */
[----:B0-----:R-:W-:Y:S01]  /*0020*/  VIADD R1, R1, 0xffffc7e0 ;  /* 0xffffc7e001017836 */ /* 0x001fe20000000000 */
[----:B------:R-:W1:Y:S01]  /*0030*/  LDCU UR4, c[0x0][0x360] ;  /* 0x00006c00ff0477ac */ /* 0x000e620008000800 */
[----:B------:R-:W-:Y:S01]  /*0040*/  IMAD.MOV.U32 R12, RZ, RZ, -0x7fffffff ;  /* 0x80000001ff0c7424 */ /* 0x000fe200078e00ff */
[----:B------:R-:W1:Y:S01]  /*0050*/  S2R R0, SR_TID.X ;  /* 0x0000000000007919 */ /* 0x000e620000002100 */
[C---:B------:R-:W-:Y:S02]  /*0060*/  VIADD R2, R1.reuse, 0x3018 ;  /* 0x0000301801027836 */ /* 0x040fe40000000000 */
[C---:B------:R-:W-:Y:S01]  /*0070*/  VIADD R10, R1.reuse, 0x2018 ;  /* 0x00002018010a7836 */ /* 0x040fe20000000000 */
[----:B------:R0:W-:Y:S01]  /*0080*/  STL [R1+0x2010], RZ ;  /* 0x002010ff01007387 */ /* 0x0001e20000100800 */
[----:B------:R-:W-:-:S02]  /*0090*/  VIADD R9, R1, 0x281c ;  /* 0x0000281c01097836 */ /* 0x000fc40000000000 */
[C---:B------:R-:W-:Y:S01]  /*00a0*/  VIADD R8, R1.reuse, 0x3020 ;  /* 0x0000302001087836 */ /* 0x040fe20000000000 */
[----:B------:R0:W-:Y:S01]  /*00b0*/  STL [R1], RZ ;  /* 0x000000ff01007387 */ /* 0x0001e20000100800 */
[C---:B------:R-:W-:Y:S02]  /*00c0*/  VIADD R7, R1.reuse, 0x1814 ;  /* 0x0000181401077836 */ /* 0x040fe40000000000 */
[C---:B------:R-:W-:Y:S01]  /*00d0*/  VIADD R6, R1.reuse, 0x8 ;  /* 0x0000000801067836 */ /* 0x040fe20000000000 */
[----:B------:R0:W-:Y:S01]  /*00e0*/  STL [R1+0x804], RZ ;  /* 0x000804ff01007387 */ /* 0x0001e20000100800 */
[C---:B------:R-:W-:Y:S02]  /*00f0*/  VIADD R5, R1.reuse, 0x80c ;  /* 0x0000080c01057836 */ /* 0x040fe40000000000 */
[----:B------:R-:W-:Y:S01]  /*0100*/  VIADD R4, R1, 0x1010 ;  /* 0x0000101001047836 */ /* 0x000fe20000000000 */
[----:B------:R0:W-:Y:S04]  /*0110*/  STL [R1+0x2814], R12 ;  /* 0x0028140c01007387 */ /* 0x0001e80000100800 */
[----:B------:R0:W-:Y:S04]  /*0120*/  STL [R1+0x3018], R12 ;  /* 0x0030180c01007387 */ /* 0x0001e80000100800 */
[----:B------:R0:W-:Y:S04]  /*0130*/  STL [R1+0x1008], R12 ;  /* 0x0010080c01007387 */ /* 0x0001e80000100800 */
[----:B------:R0:W-:Y:S01]  /*0140*/  STL [R1+0x180c], R12 ;  /* 0x00180c0c01007387 */ /* 0x0001e20000100800 */
[----:B-1----:R-:W-:Y:S01]  /*0150*/  IMAD R3, R3, UR4, R0 ;  /* 0x0000000403037c24 */ /* 0x002fe2000f8e0200 */
[----:B------:R-:W-:Y:S01]  /*0160*/  UMOV UR4, URZ ;  /* 0x000000ff00047c82 */ /* 0x000fe20008000000 */
[----:B------:R-:W-:-:S02]  /*0170*/  VIADD R0, R1, 0x180c ;  /* 0x0000180c01007836 */ /* 0x000fc40000000000 */
[----:B------:R-:W-:-:S07]  /*0180*/  VIADD R11, R3, 0x1 ;  /* 0x00000001030b7836 */ /* 0x000fce0000000000 */
.L_x_0:
[----:B------:R-:W-:Y:S01]  /*0190*/  STL [R10+-0x4], RZ ;  /* 0xfffffcff0a007387 */ /* 0x000fe20000100800 */
[----:B--2---:R-:W-:Y:S01]  /*01a0*/  IMAD.MOV.U32 R13, RZ, RZ, R8 ;  /* 0x000000ffff0d7224 */ /* 0x004fe200078e0008 */
[----:B------:R-:W-:Y:S01]  /*01b0*/  UIADD3 UR4, UPT, UPT, UR4, 0x10, URZ ;  /* 0x0000001004047890 */ /* 0x000fe2000fffe0ff */
[----:B------:R-:W-:Y:S01]  /*01c0*/  IMAD.MOV.U32 R14, RZ, RZ, R6 ;  /* 0x000000ffff0e7224 */ /* 0x000fe200078e0006 */
[----:B------:R-:W-:Y:S01]  /*01d0*/  STL [R9+-0x4], R12 ;  /* 0xfffffc0c09007387 */ /* 0x000fe20000100800 */
[----:B------:R-:W-:Y:S01]  /*01e0*/  IMAD.MOV.U32 R16, RZ, RZ, R5 ;  /* 0x000000ffff107224 */ /* 0x000fe200078e0005 */
[----:B------:R-:W-:Y:S01]  /*01f0*/  UISETP.NE.AND UP0, UPT, UR4, 0x200, UPT ;  /* 0x000002000400788c */ /* 0x000fe2000bf05270 */
[----:B------:R-:W-:Y:S01]  /*0200*/  IMAD.MOV.U32 R17, RZ, RZ, R4 ;  /* 0x000000ffff117224 */ /* 0x000fe200078e0004 */
[----:B------:R-:W-:Y:S01]  /*0210*/  STL [R8+-0x4], R12 ;  /* 0xfffffc0c08007387 */ /* 0x000fe20000100800 */
[----:B------:R-:W-:-:S03]  /*0220*/  IMAD.MOV.U32 R15, RZ, RZ, R7 ;  /* 0x000000ffff0f7224 */ /* 0x000fc600078e0007 */
[----:B------:R-:W-:Y:S04]  /*0230*/  STL [R6+-0x4], RZ ;  /* 0xfffffcff06007387 */ /* 0x000fe80000100800 */
[----:B------:R-:W-:Y:S04]  /*0240*/  STL [R5+-0x4], RZ ;  /* 0xfffffcff05007387 */ /* 0x000fe80000100800 */
[----:B------:R-:W-:Y:S04]  /*0250*/  STL [R4+-0x4], R12 ;  /* 0xfffffc0c04007387 */ /* 0x000fe80000100800 */
[----:B------:R-:W-:Y:S04]  /*0260*/  STL [R7+-0x4], R12 ;  /* 0xfffffc0c07007387 */ /* 0x000fe80000100800 */
[----:B------:R-:W-:Y:S04]  /*0270*/  STL [R10], RZ ;  /* 0x000000ff0a007387 */ /* 0x000fe80000100800 */
[----:B------:R-:W-:Y:S04]  /*0280*/  STL [R9], R12 ;  /* 0x0000000c09007387 */ /* 0x000fe80000100800 */
[----:B------:R-:W-:Y:S04]  /*0290*/  STL [R8], R12 ;  /* 0x0000000c08007387 */ /* 0x000fe80000100800 */
[----:B------:R-:W-:Y:S04]  /*02a0*/  STL [R6], RZ ;  /* 0x000000ff06007387 */ /* 0x000fe80000100800 */
[----:B------:R-:W-:Y:S04]  /*02b0*/  STL [R5], RZ ;  /* 0x000000ff05007387 */ /* 0x000fe80000100800 */
[----:B------:R-:W-:Y:S04]  /*02c0*/  STL [R4], R12 ;  /* 0x0000000c04007387 */ /* 0x000fe80000100800 */
[----:B------:R-:W-:Y:S04]  /*02d0*/  STL [R7], R12 ;  /* 0x0000000c07007387 */ /* 0x000fe80000100800 */
[----:B------:R-:W-:Y:S04]  /*02e0*/  STL [R10+0x4], RZ ;  /* 0x000004ff0a007387 */ /* 0x000fe80000100800 */
[----:B------:R-:W-:Y:S04]  /*02f0*/  STL [R9+0x4], R12 ;  /* 0x0000040c09007387 */ /* 0x000fe80000100800 */
[----:B------:R-:W-:Y:S04]  /*0300*/  STL [R8+0x4], R12 ;  /* 0x0000040c08007387 */ /* 0x000fe80000100800 */
[----:B------:R-:W-:Y:S04]  /*0310*/  STL [R6+0x4], RZ ;  /* 0x000004ff06007387 */ /* 0x000fe80000100800 */
[----:B------:R-:W-:Y:S04]  /*0320*/  STL [R5+0x4], RZ ;  /* 0x000004ff05007387 */ /* 0x000fe80000100800 */
[----:B------:R-:W-:Y:S04]  /*0330*/  STL [R4+0x4], R12 ;  /* 0x0000040c04007387 */ /* 0x000fe80000100800 */
[----:B------:R-:W-:Y:S04]  /*0340*/  STL [R7+0x4], R12 ;  /* 0x0000040c07007387 */ /* 0x000fe80000100800 */
        /* <DEDUP_REMOVED lines=79> */
[----:B------:R1:W-:Y:S04]  /*0840*/  STL [R8+0x34], R12 ;  /* 0x0000340c08007387 */ /* 0x0003e80000100800 */
[----:B------:R2:W-:Y:S04]  /*0850*/  STL [R6+0x34], RZ ;  /* 0x000034ff06007387 */ /* 0x0005e80000100800 */
[----:B------:R3:W-:Y:S01]  /*0860*/  STL [R5+0x34], RZ ;  /* 0x000034ff05007387 */ /* 0x0007e20000100800 */
[----:B-1----:R-:W-:-:S03]  /*0870*/  VIADD R8, R8, 0x40 ;  /* 0x0000004008087836 */ /* 0x002fc60000000000 */
[----:B------:R1:W-:Y:S01]  /*0880*/  STL [R4+0x34], R12 ;  /* 0x0000340c04007387 */ /* 0x0003e20000100800 */
[----:B--2---:R-:W-:-:S03]  /*0890*/  VIADD R6, R6, 0x40 ;  /* 0x0000004006067836 */ /* 0x004fc60000000000 */
[----:B------:R2:W-:Y:S01]  /*08a0*/  STL [R7+0x34], R12 ;  /* 0x0000340c07007387 */ /* 0x0005e20000100800 */
[----:B---3--:R-:W-:-:S03]  /*08b0*/  VIADD R5, R5, 0x40 ;  /* 0x0000004005057836 */ /* 0x008fc60000000000 */
        /* <DEDUP_REMOVED lines=8> */
[----:B------:R2:W-:Y:S04]  /*0940*/  STL [R16+0x38], RZ ;  /* 0x000038ff10007387 */ /* 0x0005e80000100800 */
[----:B------:R2:W-:Y:S04]  /*0950*/  STL [R17+0x38], R12 ;  /* 0x0000380c11007387 */ /* 0x0005e80000100800 */
[----:B------:R2:W-:Y:S01]  /*0960*/  STL [R15+0x38], R12 ;  /* 0x0000380c0f007387 */ /* 0x0005e20000100800 */
[----:B------:R-:W-:Y:S05]  /*0970*/  BRA.U UP0, `(.L_x_0) ;  /* 0xfffffff900047547 */ /* 0x000fea000b83ffff */
[----:B------:R-:W-:Y:S01]  /*0980*/  ISETP.GT.U32.AND P0, PT, R3, 0x1ff, PT ;  /* 0x000001ff0300780c */ /* 0x000fe20003f04070 */
[----:B------:R-:W1:Y:S01]  /*0990*/  LDCU.64 UR6, c[0x0][0x358] ;  /* 0x00006b00ff0677ac */ /* 0x000e620008000a00 */
[----:B------:R-:W-:Y:S01]  /*09a0*/  BSSY.RECONVERGENT B0, `(.L_x_1) ;  /* 0x00001bd000007945 */ /* 0x000fe20003800200 */
[----:B------:R-:W-:Y:S01]  /*09b0*/  CS2R R4, SRZ ;  /* 0x0000000000047805 */ /* 0x000fe2000001ff00 */
[----:B------:R-:W-:Y:S01]  /*09c0*/  IMAD.MOV.U32 R6, RZ, RZ, RZ ;  /* 0x000000ffff067224 */ /* 0x000fe200078e00ff */
[----:B------:R-:W3:Y:S01]  /*09d0*/  LDCU UR11, c[0x0][0x39c] ;  /* 0x00007380ff0b77ac */ /* 0x000ee20008000800 */
[----:B------:R-:W-:Y:S01]  /*09e0*/  IMAD.MOV.U32 R10, RZ, RZ, RZ ;  /* 0x000000ffff0a7224 */ /* 0x000fe200078e00ff */
[----:B------:R-:W4:Y:S01]  /*09f0*/  LDCU UR13, c[0x0][0x39c] ;  /* 0x00007380ff0d77ac */ /* 0x000f220008000800 */
[----:B------:R-:W0:Y:S01]  /*0a00*/  LDCU UR12, c[0x0][0x3a0] ;  /* 0x00007400ff0c77ac */ /* 0x000e220008000800 */
[----:B------:R-:W0:Y:S01]  /*0a10*/  LDCU UR18, c[0x0][0x3a0] ;  /* 0x00007400ff1277ac */ /* 0x000e220008000800 */
[----:B------:R-:W0:Y:S01]  /*0a20*/  LDCU UR10, c[0x0][0x398] ;  /* 0x00007300ff0a77ac */ /* 0x000e220008000800 */
[----:B------:R-:W0:Y:S01]  /*0a30*/  LDCU.64 UR16, c[0x0][0x390] ;  /* 0x00007200ff1077ac */ /* 0x000e220008000a00 */
[----:B------:R-:W0:Y:S01]  /*0a40*/  LDCU.64 UR14, c[0x0][0x3a8] ;  /* 0x00007500ff0e77ac */ /* 0x000e220008000a00 */
[----:B------:R-:W0:Y:S01]  /*0a50*/  LDCU.64 UR20, c[0x0][0x3a8] ;  /* 0x00007500ff1477ac */ /* 0x000e220008000a00 */
[----:B------:R-:W-:Y:S05]  /*0a60*/  @P0 BRA `(.L_x_2) ;  /* 0x0000001800c00947 */ /* 0x000fea0003800000 */
[C---:B------:R-:W-:Y:S01]  /*0a70*/  VIADD R9, R1.reuse, 0x824 ;  /* 0x0000082401097836 */ /* 0x040fe20000000000 */
[----:B------:R-:W-:Y:S01]  /*0a80*/  UMOV UR4, URZ ;  /* 0x000000ff00047c82 */ /* 0x000fe20008000000 */
[C---:B------:R-:W-:Y:S02]  /*0a90*/  VIADD R4, R1.reuse, 0x2030 ;  /* 0x0000203001047836 */ /* 0x040fe40000000000 */
[C---:B------:R-:W-:Y:S02]  /*0aa0*/  VIADD R5, R1.reuse, 0x1028 ;  /* 0x0000102801057836 */ /* 0x040fe40000000000 */
[C---:B------:R-:W-:Y:S02]  /*0ab0*/  VIADD R6, R1.reuse, 0x2834 ;  /* 0x0000283401067836 */ /* 0x040fe40000000000 */
[C---:B------:R-:W-:Y:S02]  /*0ac0*/  VIADD R7, R1.reuse, 0x182c ;  /* 0x0000182c01077836 */ /* 0x040fe40000000000 */
[----:B------:R-:W-:-:S07]  /*0ad0*/  VIADD R8, R1, 0x3038 ;  /* 0x0000303801087836 */ /* 0x000fce0000000000 */
.L_x_3:
[----:B--2---:R-:W2:Y:S04]  /*0ae0*/  LDL R13, [R9+-0x1c] ;  /* 0xffffe400090d7983 */ /* 0x004ea80000100800 */
[----:B--2---:R2:W-:Y:S04]  /*0af0*/  STL [R4+-0x1c], R13 ;  /* 0xffffe40d04007387 */ /* 0x0045e80000100800 */
[----:B------:R-:W5:Y:S04]  /*0b00*/  LDL R15, [R5+-0x1c] ;  /* 0xffffe400050f7983 */ /* 0x000f680000100800 */
[----:B-----5:R5:W-:Y:S04]  /*0b10*/  STL [R6+-0x1c], R15 ;  /* 0xffffe40f06007387 */ /* 0x020be80000100800 */
[----:B------:R-:W3:Y:S04]  /*0b20*/  LDL R17, [R7+-0x1c] ;  /* 0xffffe40007117983 */ /* 0x000ee80000100800 */
[----:B---3--:R3:W-:Y:S04]  /*0b30*/  STL [R8+-0x1c], R17 ;  /* 0xffffe41108007387 */ /* 0x0087e80000100800 */
[----:B------:R-:W4:Y:S04]  /*0b40*/  LDL R19, [R9+-0x18] ;  /* 0xffffe80009137983 */ /* 0x000f280000100800 */
[----:B----4-:R4:W-:Y:S04]  /*0b50*/  STL [R4+-0x18], R19 ;  /* 0xffffe81304007387 */ /* 0x0109e80000100800 */
[----:B------:R-:W2:Y:S04]  /*0b60*/  LDL R21, [R5+-0x18] ;  /* 0xffffe80005157983 */ /* 0x000ea80000100800 */
        /* <DEDUP_REMOVED lines=33> */
[----:B------:R-:W5:Y:S04]  /*0d80*/  LDL R19, [R9] ;  /* 0x0000000009137983 */ /* 0x000f680000100800 */
[----:B-----5:R5:W-:Y:S04]  /*0d90*/  STL [R4], R19 ;  /* 0x0000001304007387 */ /* 0x020be80000100800 */
[----:B------:R-:W3:Y:S04]  /*0da0*/  LDL R21, [R5] ;  /* 0x0000000005157983 */ /* 0x000ee80000100800 */
[----:B---3--:R3:W-:Y:S04]  /*0db0*/  STL [R6], R21 ;  /* 0x0000001506007387 */ /* 0x0087e80000100800 */
[----:B------:R-:W4:Y:S04]  /*0dc0*/  LDL R23, [R7] ;  /* 0x0000000007177983 */ /* 0x000f280000100800 */
[----:B----4-:R4:W-:Y:S04]  /*0dd0*/  STL [R8], R23 ;  /* 0x0000001708007387 */ /* 0x0109e80000100800 */
[----:B------:R-:W2:Y:S04]  /*0de0*/  LDL R13, [R9+0x4] ;  /* 0x00000400090d7983 */ /* 0x000ea80000100800 */
[----:B--2---:R2:W-:Y:S04]  /*0df0*/  STL [R4+0x4], R13 ;  /* 0x0000040d04007387 */ /* 0x0045e80000100800 */
[----:B------:R-:W5:Y:S04]  /*0e00*/  LDL R15, [R5+0x4] ;  /* 0x00000400050f7983 */ /* 0x000f680000100800 */
[----:B-----5:R5:W-:Y:S04]  /*0e10*/  STL [R6+0x4], R15 ;  /* 0x0000040f06007387 */ /* 0x020be80000100800 */
[----:B------:R-:W3:Y:S04]  /*0e20*/  LDL R17, [R7+0x4] ;  /* 0x0000040007117983 */ /* 0x000ee80000100800 */
[----:B---3--:R3:W-:Y:S04]  /*0e30*/  STL [R8+0x4], R17 ;  /* 0x0000041108007387 */ /* 0x0087e80000100800 */
[----:B------:R-:W4:Y:S04]  /*0e40*/  LDL R19, [R9+0x8] ;  /* 0x0000080009137983 */ /* 0x000f280000100800 */
[----:B----4-:R4:W-:Y:S04]  /*0e50*/  STL [R4+0x8], R19 ;  /* 0x0000081304007387 */ /* 0x0109e80000100800 */
        /* <DEDUP_REMOVED lines=29> */
[----:B---3--:R-:W-:Y:S04]  /*1030*/  STL [R4+0x1c], R13 ;  /* 0x00001c0d04007387 */ /* 0x008fe80000100800 */
[----:B------:R-:W3:Y:S04]  /*1040*/  LDL R15, [R5+0x1c] ;  /* 0x00001c00050f7983 */ /* 0x000ee80000100800 */
[----:B---3--:R-:W-:Y:S04]  /*1050*/  STL [R6+0x1c], R15 ;  /* 0x00001c0f06007387 */ /* 0x008fe80000100800 */
[----:B------:R-:W3:Y:S04]  /*1060*/  LDL R17, [R7+0x1c] ;  /* 0x00001c0007117983 */ /* 0x000ee80000100800 */
[----:B---3--:R-:W-:Y:S04]  /*1070*/  STL [R8+0x1c], R17 ;  /* 0x00001c1108007387 */ /* 0x008fe80000100800 */
[----:B----4-:R-:W3:Y:S04]  /*1080*/  LDL R19, [R9+0x20] ;  /* 0x0000200009137983 */ /* 0x010ee80000100800 */
[----:B---3--:R3:W-:Y:S04]  /*1090*/  STL [R4+0x20], R19 ;  /* 0x0000201304007387 */ /* 0x0087e80000100800 */
[----:B--2---:R-:W2:Y:S01]  /*10a0*/  LDL R21, [R5+0x20] ;  /* 0x0000200005157983 */ /* 0x004ea20000100800 */
[----:B------:R-:W-:-:S04]  /*10b0*/  UIADD3 UR4, UPT, UPT, UR4, 0x10, URZ ;  /* 0x0000001004047890 */ /* 0x000fc8000fffe0ff */
[----:B------:R-:W-:Y:S01]  /*10c0*/  UISETP.NE.AND UP0, UPT, UR4, 0x200, UPT ;  /* 0x000002000400788c */ /* 0x000fe2000bf05270 */
[----:B--2---:R2:W-:Y:S04]  /*10d0*/  STL [R6+0x20], R21 ;  /* 0x0000201506007387 */ /* 0x0045e80000100800 */
[----:B-----5:R4:W5:Y:S01]  /*10e0*/  LDL R23, [R7+0x20] ;  /* 0x0000200007177983 */ /* 0x0209620000100800 */
[----:B------:R-:W-:Y:S02]  /*10f0*/  VIADD R9, R9, 0x40 ;  /* 0x0000004009097836 */ /* 0x000fe40000000000 */
[----:B---3--:R-:W-:Y:S02]  /*1100*/  VIADD R4, R4, 0x40 ;  /* 0x0000004004047836 */ /* 0x008fe40000000000 */
[----:B------:R-:W-:-:S02]  /*1110*/  VIADD R5, R5, 0x40 ;  /* 0x0000004005057836 */ /* 0x000fc40000000000 */
[----:B--2---:R-:W-:Y:S02]  /*1120*/  VIADD R6, R6, 0x40 ;  /* 0x0000004006067836 */ /* 0x004fe40000000000 */
[----:B----4-:R-:W-:Y:S01]  /*1130*/  VIADD R7, R7, 0x40 ;  /* 0x0000004007077836 */ /* 0x010fe20000000000 */
[----:B-----5:R2:W-:Y:S02]  /*1140*/  STL [R8+0x20], R23 ;  /* 0x0000201708007387 */ /* 0x0205e40000100800 */
[----:B--2---:R-:W-:Y:S01]  /*1150*/  VIADD R8, R8, 0x40 ;  /* 0x0000004008087836 */ /* 0x004fe20000000000 */
[----:B------:R-:W-:Y:S06]  /*1160*/  BRA.U UP0, `(.L_x_3) ;  /* 0xfffffff9005c7547 */ /* 0x000fec000b83ffff */
[----:B------:R-:W2:Y:S01]  /*1170*/  LDCU UR4, c[0x0][0x3b0] ;  /* 0x00007600ff0477ac */ /* 0x000ea20008000800 */
[----:B------:R-:W3:Y:S01]  /*1180*/  LDC R4, c[0x0][0x3a8] ;  /* 0x0000ea00ff047b82 */ /* 0x000ee20000000800 */
[----:B--2---:R-:W-:Y:S01]  /*1190*/  UISETP.NE.AND UP0, UPT, UR4, URZ, UPT ;  /* 0x000000ff0400728c */ /* 0x004fe2000bf05270 */
[----:B---3--:R-:W-:-:S08]  /*11a0*/  IMAD R7, R4, 0x4, R1 ;  /* 0x0000000404077824 */ /* 0x008fd000078e0201 */
[----:B------:R-:W-:Y:S05]  /*11b0*/  BRA.U !UP0, `(.L_x_4) ;  /* 0x0000000908807547 */ /* 0x000fea000b800000 */
[----:B------:R-:W2:Y:S01]  /*11c0*/  LDCU UR4, c[0x0][0x388] ;  /* 0x00007100ff0477ac */ /* 0x000ea20008000800 */
[----:B------:R-:W-:Y:S01]  /*11d0*/  IMAD.MOV.U32 R10, RZ, RZ, RZ ;  /* 0x000000ffff0a7224 */ /* 0x000fe200078e00ff */
[----:B------:R-:W-:Y:S01]  /*11e0*/  CS2R R4, SRZ ;  /* 0x0000000000047805 */ /* 0x000fe2000001ff00 */
[----:B------:R-:W-:Y:S01]  /*11f0*/  IMAD.MOV.U32 R14, RZ, RZ, 0x1 ;  /* 0x00000001ff0e7424 */ /* 0x000fe200078e00ff */
[----:B------:R-:W3:Y:S01]  /*1200*/  LDCU.64 UR8, c[0x0][0x380] ;  /* 0x00007000ff0877ac */ /* 0x000ee20008000a00 */
[----:B------:R-:W-:Y:S01]  /*1210*/  IMAD.MOV.U32 R6, RZ, RZ, RZ ;  /* 0x000000ffff067224 */ /* 0x000fe200078e00ff */
[----:B--2---:R-:W-:-:S04]  /*1220*/  IADD3 R3, PT, PT, -R11, UR4, RZ ;  /* 0x000000040b037c10 */ /* 0x004fc8000fffe1ff */
[----:B---3--:R-:W-:-:S04]  /*1230*/  IADD3 R8, P0, PT, R3, UR8, RZ ;  /* 0x0000000803087c10 */ /* 0x008fc8000ff1e0ff */
[----:B------:R-:W-:-:S09]  /*1240*/  LEA.HI.X.SX32 R9, R3, UR9, 0x1, P0 ;  /* 0x0000000903097c11 */ /* 0x000fd200080f0eff */
.L_x_25:
[----:B-1----:R-:W2:Y:S01]  /*1250*/  LDG.E.U8 R3, desc[UR6][R8.64] ;  /* 0x0000000608037981 */ /* 0x002ea2000c1e1100 */
[----:B------:R-:W-:Y:S01]  /*1260*/  BSSY.RECONVERGENT B1, `(.L_x_5) ;  /* 0x0000024000017945 */ /* 0x000fe20003800200 */
[----:B------:R-:W-:Y:S01]  /*1270*/  PLOP3.LUT P0, PT, PT, PT, PT, 0x8, 0x80 ;  /* 0x000000000080781c */ /* 0x000fe20003f0e170 */
[----:B------:R-:W-:Y:S02]  /*1280*/  IMAD.MOV.U32 R15, RZ, RZ, RZ ;  /* 0x000000ffff0f7224 */ /* 0x000fe400078e00ff */
[----:B------:R-:W-:Y:S01]  /*1290*/  IMAD.MOV.U32 R20, RZ, RZ, RZ ;  /* 0x000000ffff147224 */ /* 0x000fe200078e00ff */
[----:B--2---:R-:W-:-:S13]  /*12a0*/  ISETP.GT.AND P1, PT, R3, 0x60, PT ;  /* 0x000000600300780c */ /* 0x004fda0003f24270 */
[----:B-----5:R-:W-:Y:S05]  /*12b0*/  @!P1 BRA `(.L_x_6) ;  /* 0x0000000000309947 */ /* 0x020fea0003800000 */
[----:B------:R-:W-:-:S13]  /*12c0*/  ISETP.GT.AND P1, PT, R3, 0x66, PT ;  /* 0x000000660300780c */ /* 0x000fda0003f24270 */
[----:B------:R-:W-:Y:S05]  /*12d0*/  @!P1 BRA `(.L_x_7) ;  /* 0x0000000000149947 */ /* 0x000fea0003800000 */
[----:B------:R-:W-:-:S13]  /*12e0*/  ISETP.NE.AND P1, PT, R3, 0x67, PT ;  /* 0x000000670300780c */ /* 0x000fda0003f25270 */
[----:B------:R-:W-:Y:S05]  /*12f0*/  @!P1 BRA `(.L_x_8) ;  /* 0x0000000000649947 */ /* 0x000fea0003800000 */
[----:B------:R-:W-:-:S13]  /*1300*/  ISETP.NE.AND P1, PT, R3, 0x74, PT ;  /* 0x000000740300780c */ /* 0x000fda0003f25270 */
[----:B------:R-:W-:Y:S05]  /*1310*/  @!P1 BRA `(.L_x_9) ;  /* 0x0000000000549947 */ /* 0x000fea0003800000 */
[----:B------:R-:W-:Y:S05]  /*1320*/  BRA `(.L_x_10) ;  /* 0x0000000000447947 */ /* 0x000fea0003800000 */
.L_x_7:
[----:B------:R-:W-:-:S13]  /*1330*/  ISETP.NE.AND P1, PT, R3, 0x61, PT ;  /* 0x000000610300780c */ /* 0x000fda0003f25270 */
[----:B------:R-:W-:Y:S05]  /*1340*/  @!P1 BRA `(.L_x_11) ;  /* 0x0000000000549947 */ /* 0x000fea0003800000 */
[----:B------:R-:W-:-:S13]  /*1350*/  ISETP.NE.AND P1, PT, R3, 0x63, PT ;  /* 0x000000630300780c */ /* 0x000fda0003f25270 */
[----:B------:R-:W-:Y:S05]  /*1360*/  @!P1 BRA `(.L_x_12) ;  /* 0x00000000001c9947 */ /* 0x000fea0003800000 */
[----:B------:R-:W-:Y:S05]  /*1370*/  BRA `(.L_x_10) ;  /* 0x0000000000307947 */ /* 0x000fea0003800000 */
.L_x_6:
[----:B------:R-:W-:-:S13]  /*1380*/  ISETP.GT.AND P1, PT, R3, 0x46, PT ;  /* 0x000000460300780c */ /* 0x000fda0003f24270 */
[----:B------:R-:W-:Y:S05]  /*1390*/  @P1 BRA `(.L_x_13) ;  /* 0x0000000000181947 */ /* 0x000fea0003800000 */
[----:B------:R-:W-:-:S13]  /*13a0*/  ISETP.NE.AND P1, PT, R3, 0x41, PT ;  /* 0x000000410300780c */ /* 0x000fda0003f25270 */
[----:B------:R-:W-:Y:S05]  /*13b0*/  @!P1 BRA `(.L_x_11) ;  /* 0x0000000000389947 */ /* 0x000fea0003800000 */
[----:B------:R-:W-:-:S13]  /*13c0*/  ISETP.NE.AND P1, PT, R3, 0x43, PT ;  /* 0x000000430300780c */ /* 0x000fda0003f25270 */
[----:B------:R-:W-:Y:S05]  /*13d0*/  @P1 BRA `(.L_x_10) ;  /* 0x0000000000181947 */ /* 0x000fea0003800000 */
.L_x_12:
[----:B------:R-:W-:Y:S01]  /*13e0*/  IMAD.MOV.U32 R15, RZ, RZ, 0x1 ;  /* 0x00000001ff0f7424 */ /* 0x000fe200078e00ff */
[----:B------:R-:W-:Y:S06]  /*13f0*/  BRA `(.L_x_11) ;  /* 0x0000000000287947 */ /* 0x000fec0003800000 */
.L_x_13:
[----:B------:R-:W-:-:S13]  /*1400*/  ISETP.NE.AND P1, PT, R3, 0x47, PT ;  /* 0x000000470300780c */ /* 0x000fda0003f25270 */
[----:B------:R-:W-:Y:S05]  /*1410*/  @!P1 BRA `(.L_x_8) ;  /* 0x00000000001c9947 */ /* 0x000fea0003800000 */
[----:B------:R-:W-:-:S13]  /*1420*/  ISETP.NE.AND P1, PT, R3, 0x54, PT ;  /* 0x000000540300780c */ /* 0x000fda0003f25270 */
[----:B------:R-:W-:Y:S05]  /*1430*/  @!P1 BRA `(.L_x_9) ;  /* 0x00000000000c9947 */ /* 0x000fea0003800000 */
.L_x_10:
[----:B------:R-:W-:Y:S01]  /*1440*/  PLOP3.LUT P0, PT, PT, PT, PT, 0x80, 0x8 ;  /* 0x000000000008781c */ /* 0x000fe20003f0f070 */
[----:B------:R-:W-:Y:S01]  /*1450*/  IMAD.MOV.U32 R15, RZ, RZ, 0x4 ;  /* 0x00000004ff0f7424 */ /* 0x000fe200078e00ff */
[----:B------:R-:W-:Y:S11]  /*1460*/  BRA `(.L_x_11) ;  /* 0x00000000000c7947 */ /* 0x000ff60003800000 */
.L_x_9:
[----:B------:R-:W-:Y:S01]  /*1470*/  IMAD.MOV.U32 R15, RZ, RZ, 0x3 ;  /* 0x00000003ff0f7424 */ /* 0x000fe200078e00ff */
[----:B------:R-:W-:Y:S06]  /*1480*/  BRA `(.L_x_11) ;  /* 0x0000000000047947 */ /* 0x000fec0003800000 */
.L_x_8:
[----:B------:R-:W-:-:S07]  /*1490*/  IMAD.MOV.U32 R15, RZ, RZ, 0x2 ;  /* 0x00000002ff0f7424 */ /* 0x000fce00078e00ff */
.L_x_11:
[----:B0-----:R-:W-:Y:S05]  /*14a0*/  BSYNC.RECONVERGENT B1 ;  /* 0x0000000000017941 */ /* 0x001fea0003800200 */
.L_x_5:
[----:B------:R-:W0:Y:S01]  /*14b0*/  LDC.64 R12, c[0x0][0x390] ;  /* 0x0000e400ff0c7b82 */ /* 0x000e220000000a00 */
[----:B------:R-:W-:-:S04]  /*14c0*/  IADD3 R3, PT, PT, -R14, UR10, RZ ;  /* 0x0000000a0e037c10 */ /* 0x000fc8000fffe1ff */
[----:B0-----:R-:W-:-:S04]  /*14d0*/  IADD3 R12, P1, PT, R3, R12, RZ ;  /* 0x0000000c030c7210 */ /* 0x001fc80007f3e0ff */
[----:B------:R-:W-:-:S05]  /*14e0*/  LEA.HI.X.SX32 R13, R3, R13, 0x1, P1 ;  /* 0x0000000d030d7211 */ /* 0x000fca00008f0eff */
[----:B------:R-:W2:Y:S01]  /*14f0*/  LDG.E.U8 R12, desc[UR6][R12.64] ;  /* 0x000000060c0c7981 */ /* 0x000ea2000c1e1100 */
[----:B------:R-:W-:Y:S01]  /*1500*/  UPLOP3.LUT UP0, UPT, UPT, UPT, UPT, 0x40, 0x4 ;  /* 0x000000000004789c */ /* 0x000fe20003f0e870 */
[----:B------:R-:W-:Y:S01]  /*1510*/  UMOV UR4, URZ ;  /* 0x000000ff00047c82 */ /* 0x000fe20008000000 */
[----:B------:R-:W-:Y:S01]  /*1520*/  UMOV UR5, URZ ;  /* 0x000000ff00057c82 */ /* 0x000fe20008000000 */
[----:B--2---:R-:W-:-:S13]  /*1530*/  ISETP.GT.AND P1, PT, R12, 0x60, PT ;  /* 0x000000600c00780c */ /* 0x004fda0003f24270 */
[----:B------:R-:W-:Y:S05]  /*1540*/  @!P1 BRA `(.L_x_14) ;  /* 0x0000000000309947 */ /* 0x000fea0003800000 */
[----:B------:R-:W-:-:S13]  /*1550*/  ISETP.GT.AND P1, PT, R12, 0x66, PT ;  /* 0x000000660c00780c */ /* 0x000fda0003f24270 */
[----:B------:R-:W-:Y:S05]  /*1560*/  @!P1 BRA `(.L_x_15) ;  /* 0x0000000000149947 */ /* 0x000fea0003800000 */
[----:B------:R-:W-:-:S13]  /*1570*/  ISETP.NE.AND P1, PT, R12, 0x67, PT ;  /* 0x000000670c00780c */ /* 0x000fda0003f25270 */
[----:B------:R-:W-:Y:S05]  /*1580*/  @!P1 BRA `(.L_x_16) ;  /* 0x0000000000649947 */ /* 0x000fea0003800000 */
[----:B------:R-:W-:-:S13]  /*1590*/  ISETP.NE.AND P1, PT, R12, 0x74, PT ;  /* 0x000000740c00780c */ /* 0x000fda0003f25270 */
[----:B------:R-:W-:Y:S05]  /*15a0*/  @!P1 BRA `(.L_x_17) ;  /* 0x0000000000549947 */ /* 0x000fea0003800000 */
[----:B------:R-:W-:Y:S05]  /*15b0*/  BRA `(.L_x_18) ;  /* 0x0000000000447947 */ /* 0x000fea0003800000 */
.L_x_15:
[----:B------:R-:W-:-:S13]  /*15c0*/  ISETP.NE.AND P1, PT, R12, 0x61, PT ;  /* 0x000000610c00780c */ /* 0x000fda0003f25270 */
[----:B------:R-:W-:Y:S05]  /*15d0*/  @!P1 BRA `(.L_x_19) ;  /* 0x0000000000549947 */ /* 0x000fea0003800000 */
[----:B------:R-:W-:-:S13]  /*15e0*/  ISETP.NE.AND P1, PT, R12, 0x63, PT ;  /* 0x000000630c00780c */ /* 0x000fda0003f25270 */
[----:B------:R-:W-:Y:S05]  /*15f0*/  @!P1 BRA `(.L_x_20) ;  /* 0x00000000001c9947 */ /* 0x000fea0003800000 */
[----:B------:R-:W-:Y:S05]  /*1600*/  BRA `(.L_x_18) ;  /* 0x0000000000307947 */ /* 0x000fea0003800000 */
.L_x_14:
[----:B------:R-:W-:-:S13]  /*1610*/  ISETP.GT.AND P1, PT, R12, 0x46, PT ;  /* 0x000000460c00780c */ /* 0x000fda0003f24270 */
[----:B------:R-:W-:Y:S05]  /*1620*/  @P1 BRA `(.L_x_21) ;  /* 0x0000000000181947 */ /* 0x000fea0003800000 */
[----:B------:R-:W-:-:S13]  /*1630*/  ISETP.NE.AND P1, PT, R12, 0x41, PT ;  /* 0x000000410c00780c */ /* 0x000fda0003f25270 */
[----:B------:R-:W-:Y:S05]  /*1640*/  @!P1 BRA `(.L_x_19) ;  /* 0x0000000000389947 */ /* 0x000fea0003800000 */
[----:B------:R-:W-:-:S13]  /*1650*/  ISETP.NE.AND P1, PT, R12, 0x43, PT ;  /* 0x000000430c00780c */ /* 0x000fda0003f25270 */
[----:B------:R-:W-:Y:S05]  /*1660*/  @P1 BRA `(.L_x_18) ;  /* 0x0000000000181947 */ /* 0x000fea0003800000 */
.L_x_20:
[----:B------:R-:W-:Y:S01]  /*1670*/  UMOV UR4, 0x5 ;  /* 0x0000000500047882 */ /* 0x000fe20000000000 */
[----:B------:R-:W-:Y:S05]  /*1680*/  BRA `(.L_x_19) ;  /* 0x0000000000287947 */ /* 0x000fea0003800000 */
.L_x_21:
[----:B------:R-:W-:-:S13]  /*1690*/  ISETP.NE.AND P1, PT, R12, 0x47, PT ;  /* 0x000000470c00780c */ /* 0x000fda0003f25270 */
[----:B------:R-:W-:Y:S05]  /*16a0*/  @!P1 BRA `(.L_x_16) ;  /* 0x00000000001c9947 */ /* 0x000fea0003800000 */
[----:B------:R-:W-:-:S13]  /*16b0*/  ISETP.NE.AND P1, PT, R12, 0x54, PT ;  /* 0x000000540c00780c */ /* 0x000fda0003f25270 */
[----:B------:R-:W-:Y:S05]  /*16c0*/  @!P1 BRA `(.L_x_17) ;  /* 0x00000000000c9947 */ /* 0x000fea0003800000 */
.L_x_18:
[----:B------:R-:W-:Y:S01]  /*16d0*/  UPLOP3.LUT UP0, UPT, UPT, UPT, UPT, 0x80, 0x8 ;  /* 0x000000000008789c */ /* 0x000fe20003f0f070 */
[----:B------:R-:W-:Y:S01]  /*16e0*/  UMOV UR4, 0x14 ;  /* 0x0000001400047882 */ /* 0x000fe20000000000 */
[----:B------:R-:W-:Y:S09]  /*16f0*/  BRA `(.L_x_19) ;  /* 0x00000000000c7947 */ /* 0x000ff20003800000 */
.L_x_17:
[----:B------:R-:W-:Y:S01]  /*1700*/  UMOV UR4, 0xf ;  /* 0x0000000f00047882 */ /* 0x000fe20000000000 */
[----:B------:R-:W-:Y:S05]  /*1710*/  BRA `(.L_x_19) ;  /* 0x0000000000047947 */ /* 0x000fea0003800000 */
.L_x_16:
[----:B------:R-:W-:-:S05]  /*1720*/  UMOV UR4, 0xa ;  /* 0x0000000a00047882 */ /* 0x000fca0000000000 */
.L_x_19:
[----:B------:R-:W-:-:S04]  /*1730*/  VIADD R17, R14, 0xffffffff ;  /* 0xffffffff0e117836 */ /* 0x000fc80000000000 */
[----:B------:R-:W-:-:S05]  /*1740*/  IMAD R18, R17, 0x4, R1 ;  /* 0x0000000411127824 */ /* 0x000fca00078e0201 */
[----:B------:R-:W2:Y:S04]  /*1750*/  LDL R16, [R18+0x2010] ;  /* 0x0020100012107983 */ /* 0x000ea80000100800 */
[----:B------:R-:W2:Y:S01]  /*1760*/  LDL R3, [R18+0x2814] ;  /* 0x0028140012037983 */ /* 0x000ea20000100800 */
[----:B------:R-:W-:-:S13]  /*1770*/  PLOP3.LUT P0, PT, P0, PT, UP0, 0xea, 0xae ;  /* 0x0000000000ae781c */ /* 0x000fda000070fd0a */
[----:B------:R-:W0:Y:S01]  /*1780*/  @!P0 LDC.64 R12, c[0x0][0x3c0] ;  /* 0x0000f000ff0c8b82 */ /* 0x000e220000000a00 */
[----:B------:R-:W-:-:S04]  /*1790*/  @!P0 IADD3 R15, P2, PT, R15, UR4, RZ ;  /* 0x000000040f0f8c10 */ /* 0x000fc8000ff5e0ff */
[----:B------:R-:W-:Y:S02]  /*17a0*/  @!P0 IADD3.X R20, PT, PT, R20, UR5, RZ, P2, !PT ;  /* 0x0000000514148c10 */ /* 0x000fe400097fe4ff */
[----:B0-----:R-:W-:-:S04]  /*17b0*/  @!P0 LEA R12, P2, R15, R12, 0x2 ;  /* 0x0000000c0f0c8211 */ /* 0x001fc800078410ff */
[----:B------:R-:W-:Y:S01]  /*17c0*/  @!P0 LEA.HI.X R13, R15, R13, R20, 0x2, P2 ;  /* 0x0000000d0f0d8211 */ /* 0x000fe200010f1414 */
[----:B------:R-:W-:-:S06]  /*17d0*/  IMAD.MOV.U32 R15, RZ, RZ, -0x7fffffff ;  /* 0x80000001ff0f7424 */ /* 0x000fcc00078e00ff */
[----:B------:R0:W5:Y:S01]  /*17e0*/  @!P0 LDG.E R15, desc[UR6][R12.64] ;  /* 0x000000060c0f8981 */ /* 0x000162000c1e1900 */
[----:B--2---:R-:W-:-:S13]  /*17f0*/  ISETP.GT.AND P1, PT, R16, R3, PT ;  /* 0x000000031000720c */ /* 0x004fda0003f24270 */
[----:B------:R-:W-:-:S05]  /*1800*/  @!P1 IMAD R19, R17, 0x4, R2 ;  /* 0x0000000411139824 */ /* 0x000fca00078e0202 */
[----:B------:R0:W5:Y:S01]  /*1810*/  @!P1 LDL R20, [R19] ;  /* 0x0000000013149983 */ /* 0x0001620000100800 */
[----:B------:R-:W-:Y:S04]  /*1820*/  BSSY.RECONVERGENT B1, `(.L_x_22) ;  /* 0x0000007000017945 */ /* 0x000fe80003800200 */
[----:B------:R-:W-:Y:S05]  /*1830*/  @!P1 BRA `(.L_x_23) ;  /* 0x0000000000109947 */ /* 0x000fea0003800000 */
[----:B0-----:R-:W-:-:S05]  /*1840*/  IMAD R12, R17, 0x4, R2 ;  /* 0x00000004110c7824 */ /* 0x001fca00078e0202 */
[----:B-----5:R-:W2:Y:S02]  /*1850*/  LDL R20, [R12] ;  /* 0x000000000c147983 */ /* 0x020ea40000100800 */
[----:B--2---:R-:W-:-:S13]  /*1860*/  ISETP.GT.AND P0, PT, R16, R20, PT ;  /* 0x000000141000720c */ /* 0x004fda0003f04270 */
[----:B------:R-:W-:Y:S05]  /*1870*/  @P0 BRA `(.L_x_24) ;  /* 0x0000000000040947 */ /* 0x000fea0003800000 */
.L_x_23:
[----:B-----5:R-:W-:-:S07]  /*1880*/  VIMNMX R16, PT, PT, R3, R20, !PT ;  /* 0x0000001403107248 */ /* 0x020fce0007fe0100 */
.L_x_24:
[----:B------:R-:W-:Y:S05]  /*1890*/  BSYNC.RECONVERGENT B1 ;  /* 0x0000000000017941 */ /* 0x000fea0003800200 */
.L_x_22:
[----:B------:R-:W-:Y:S02]  /*18a0*/  IMAD.IADD R3, R16, 0x1, R15 ;  /* 0x0000000110037824 */ /* 0x000fe400078e020f */
[C---:B------:R-:W-:Y:S02]  /*18b0*/  IMAD R16, R14.reuse, 0x4, R1 ;  /* 0x000000040e107824 */ /* 0x040fe400078e0201 */
[----:B------:R-:W-:Y:S01]  /*18c0*/  IMAD R21, R17, 0x4, R0 ;  /* 0x0000000411157824 */ /* 0x000fe200078e0200 */
[----:B------:R-:W-:Y:S02]  /*18d0*/  VIMNMX R15, PT, PT, RZ, R3, !PT ;  /* 0x00000003ff0f7248 */ /* 0x000fe40007fe0100 */
[----:B0-----:R-:W2:Y:S04]  /*18e0*/  LDL R19, [R16+0x800] ;  /* 0x0008000010137983 */ /* 0x001ea80000100800 */
[----:B------:R0:W-:Y:S04]  /*18f0*/  STL [R16+0x804], R15 ;  /* 0x0008040f10007387 */ /* 0x0001e80000100800 */
[----:B------:R-:W3:Y:S04]  /*1900*/  LDL R17, [R18+0x2014] ;  /* 0x0020140012117983 */ /* 0x000ee80000100800 */
[----:B------:R-:W4:Y:S04]  /*1910*/  LDL R20, [R18+0x2818] ;  /* 0x0028180012147983 */ /* 0x000f280000100800 */
[----:B------:R-:W4:Y:S01]  /*1920*/  LDL R12, [R21] ;  /* 0x00000000150c7983 */ /* 0x000f220000100800 */
[----:B------:R-:W-:-:S04]  /*1930*/  ISETP.NE.AND P0, PT, R14, UR14, PT ;  /* 0x0000000e0e007c0c */ /* 0x000fc8000bf05270 */
[----:B------:R-:W-:Y:S01]  /*1940*/  ISETP.NE.OR P0, PT, R11, UR15, P0 ;  /* 0x0000000f0b007c0c */ /* 0x000fe20008705670 */
[----:B--2---:R-:W-:Y:S02]  /*1950*/  VIADD R19, R19, UR11 ;  /* 0x0000000b13137c36 */ /* 0x004fe40008000000 */
[----:B---3--:R-:W-:Y:S02]  /*1960*/  VIADD R17, R17, UR11 ;  /* 0x0000000b11117c36 */ /* 0x008fe40008000000 */
[----:B----4-:R-:W-:Y:S02]  /*1970*/  VIADD R20, R20, UR12 ;  /* 0x0000000c14147c36 */ /* 0x010fe40008000000 */
[----:B------:R-:W-:-:S03]  /*1980*/  VIADD R22, R12, UR12 ;  /* 0x0000000c0c167c36 */ /* 0x000fc60008000000 */
[----:B------:R-:W-:Y:S02]  /*1990*/  VIMNMX R24, PT, PT, R17, R20, !PT ;  /* 0x0000001411187248 */ /* 0x000fe40007fe0100 */
[----:B------:R-:W-:Y:S02]  /*19a0*/  VIMNMX.RELU R12, PT, PT, R19, R22, !PT ;  /* 0x00000016130c7248 */ /* 0x000fe40007fe1100 */
[----:B------:R-:W-:-:S04]  /*19b0*/  VIMNMX R23, PT, PT, R15, R24, !PT ;  /* 0x000000180f177248 */ /* 0x000fc80007fe0100 */
[----:B------:R-:W-:Y:S02]  /*19c0*/  VIMNMX.U32 R18, PT, PT, R23, R12, !PT ;  /* 0x0000000c17127248 */ /* 0x000fe40007fe0000 */
[----:B------:R-:W1:Y:S01]  /*19d0*/  LDC.64 R12, c[0x0][0x3c8] ;  /* 0x0000f200ff0c7b82 */ /* 0x000e620000000a00 */
[----:B------:R-:W-:Y:S02]  /*19e0*/  VIMNMX R3, PT, PT, R3, R24, !PT ;  /* 0x0000001803037248 */ /* 0x000fe40007fe0100 */
[----:B------:R-:W-:Y:S02]  /*19f0*/  VIMNMX R26, PT, PT, R19, R22, !PT ;  /* 0x00000016131a7248 */ /* 0x000fe40007fe0100 */
[----:B------:R-:W-:Y:S01]  /*1a00*/  ISETP.GE.AND P1, PT, R3, 0x1, PT ;  /* 0x000000010300780c */ /* 0x000fe20003f26270 */
[----:B------:R-:W-:Y:S01]  /*1a10*/  IMAD.MOV.U32 R3, RZ, RZ, 0x2 ;  /* 0x00000002ff037424 */ /* 0x000fe200078e00ff */
[----:B------:R-:W-:Y:S01]  /*1a20*/  STL [R16+0x1008], R24 ;  /* 0x0010081810007387 */ /* 0x000fe20000100800 */
[----:B------:R-:W-:-:S03]  /*1a30*/  ISETP.GE.AND P2, PT, R15, R24, PT ;  /* 0x000000180f00720c */ /* 0x000fc60003f46270 */
[----:B------:R-:W-:Y:S01]  /*1a40*/  STL [R21+0x4], R26 ;  /* 0x0000041a15007387 */ /* 0x000fe20000100800 */
[----:B------:R-:W-:-:S03]  /*1a50*/  SEL R3, R3, 0x3, !P2 ;  /* 0x0000000303037807 */ /* 0x000fc60005000000 */
[----:B------:R2:W-:Y:S04]  /*1a60*/  STL [R16], R18 ;  /* 0x0000001210007387 */ /* 0x0005e80000100800 */
[----:B------:R3:W5:Y:S01]  /*1a70*/  @!P0 LDL R4, [R7] ;  /* 0x0000000007048983 */ /* 0x0007620000100800 */
[----:B------:R-:W-:Y:S02]  /*1a80*/  ISETP.GE.AND P0, PT, R23, R26, PT ;  /* 0x0000001a1700720c */ /* 0x000fe40003f06270 */
[----:B------:R-:W-:Y:S02]  /*1a90*/  ISETP.GE.AND P3, PT, R17, R20, PT ;  /* 0x000000141100720c */ /* 0x000fe40003f66270 */
[----:B------:R-:W-:Y:S02]  /*1aa0*/  ISETP.GE.AND P4, PT, R19, R22, PT ;  /* 0x000000161300720c */ /* 0x000fe40003f86270 */
[----:B------:R-:W-:-:S02]  /*1ab0*/  ISETP.GE.AND P2, PT, R26, 0x1, PT ;  /* 0x000000011a00780c */ /* 0x000fc40003f46270 */
[----:B------:R-:W-:Y:S01]  /*1ac0*/  SEL R3, R3, 0x1, P0 ;  /* 0x0000000103037807 */ /* 0x000fe20000000000 */
[----:B0-----:R-:W-:Y:S01]  /*1ad0*/  IMAD R15, R11, 0x201, R14 ;  /* 0x000002010b0f7824 */ /* 0x001fe200078e020e */
[----:B--2---:R-:W-:Y:S02]  /*1ae0*/  SEL R16, RZ, 0x8, !P3 ;  /* 0x00000008ff107807 */ /* 0x004fe40005800000 */
[----:B------:R-:W-:Y:S02]  /*1af0*/  SEL R17, RZ, 0x4, !P4 ;  /* 0x00000004ff117807 */ /* 0x000fe40006000000 */
[----:B------:R-:W-:Y:S01]  /*1b00*/  @!P1 SEL R3, R3, RZ, P2 ;  /* 0x000000ff03039207 */ /* 0x000fe20001000000 */
[----:B-1----:R-:W-:Y:S01]  /*1b10*/  IMAD.WIDE.U32 R12, R15, 0x4, R12 ;  /* 0x000000040f0c7825 */ /* 0x002fe200078e000c */
[----:B------:R-:W-:Y:S02]  /*1b20*/  ISETP.GE.AND P0, PT, R18, R5, PT ;  /* 0x000000051200720c */ /* 0x000fe40003f06270 */
[----:B------:R-:W-:-:S02]  /*1b30*/  IADD3 R17, PT, PT, R3, R17, R16 ;  /* 0x0000001103117210 */ /* 0x000fc40007ffe010 */
[----:B------:R-:W-:Y:S01]  /*1b40*/  SEL R10, R10, R14, !P0 ;  /* 0x0000000e0a0a7207 */ /* 0x000fe20004000000 */
[----:B------:R-:W-:Y:S02]  /*1b50*/  VIADD R14, R14, 0x1 ;  /* 0x000000010e0e7836 */ /* 0x000fe40000000000 */
[----:B------:R3:W-:Y:S03]  /*1b60*/  STG.E desc[UR6][R12.64], R17 ;  /* 0x000000110c007986 */ /* 0x0007e6000c101906 */
[----:B------:R-:W-:Y:S02]  /*1b70*/  ISETP.NE.AND P1, PT, R14, 0x201, PT ;  /* 0x000002010e00780c */ /* 0x000fe40003f25270 */
[----:B------:R-:W-:Y:S02]  /*1b80*/  VIMNMX R5, PT, PT, R18, R5, !PT ;  /* 0x0000000512057248 */ /* 0x000fe40007fe0100 */
[----:B------:R-:W-:-:S09]  /*1b90*/  SEL R6, R6, R11, !P0 ;  /* 0x0000000b06067207 */ /* 0x000fd20004000000 */
[----:B---3--:R-:W-:Y:S05]  /*1ba0*/  @P1 BRA `(.L_x_25) ;  /* 0xfffffff400a81947 */ /* 0x008fea000383ffff */
[----:B------:R-:W-:Y:S05]  /*1bb0*/  BRA `(.L_x_2) ;  /* 0x00000008006c7947 */ /* 0x000fea0003800000 */
.L_x_4:
[----:B------:R-:W2:Y:S01]  /*1bc0*/  LDCU.64 UR4, c[0x0][0x380] ;  /* 0x00007000ff0477ac */ /* 0x000ea20008000a00 */
[----:B------:R-:W-:Y:S01]  /*1bd0*/  IMAD.MOV.U32 R10, RZ, RZ, RZ ;  /* 0x000000ffff0a7224 */ /* 0x000fe200078e00ff */
[----:B------:R-:W-:Y:S01]  /*1be0*/  CS2R R4, SRZ ;  /* 0x0000000000047805 */ /* 0x000fe2000001ff00 */
[----:B------:R-:W-:Y:S02]  /*1bf0*/  IMAD.MOV.U32 R14, RZ, RZ, 0x1 ;  /* 0x00000001ff0e7424 */ /* 0x000fe400078e00ff */
[----:B------:R-:W-:Y:S01]  /*1c00*/  IMAD.MOV.U32 R6, RZ, RZ, RZ ;  /* 0x000000ffff067224 */ /* 0x000fe200078e00ff */
[----:B--2---:R-:W-:-:S05]  /*1c10*/  IADD3 R8, P0, PT, R3, UR4, RZ ;  /* 0x0000000403087c10 */ /* 0x004fca000ff1e0ff */
[----:B------:R-:W-:-:S08]  /*1c20*/  IMAD.X R9, RZ, RZ, UR5, P0 ;  /* 0x00000005ff097e24 */ /* 0x000fd000080e06ff */
.L_x_46:
        /* <DEDUP_REMOVED lines=8> */
[----:B------:R-:W-:Y:S05]  /*1cb0*/  @P1 BRA `(.L_x_28) ;  /* 0x0000000000141947 */ /* 0x000fea0003800000 */
[----:B------:R-:W-:-:S13]  /*1cc0*/  ISETP.NE.AND P1, PT, R3, 0x61, PT ;  /* 0x000000610300780c */ /* 0x000fda0003f25270 */
[----:B------:R-:W-:Y:S05]  /*1cd0*/  @!P1 BRA `(.L_x_29) ;  /* 0x0000000000689947 */ /* 0x000fea0003800000 */
[----:B------:R-:W-:-:S13]  /*1ce0*/  ISETP.NE.AND P1, PT, R3, 0x63, PT ;  /* 0x000000630300780c */ /* 0x000fda0003f25270 */
[----:B------:R-:W-:Y:S05]  /*1cf0*/  @!P1 BRA `(.L_x_30) ;  /* 0x0000000000309947 */ /* 0x000fea0003800000 */
[----:B------:R-:W-:Y:S05]  /*1d00*/  BRA `(.L_x_31) ;  /* 0x0000000000447947 */ /* 0x000fea0003800000 */
.L_x_28:
[----:B------:R-:W-:-:S13]  /*1d10*/  ISETP.NE.AND P1, PT, R3, 0x67, PT ;  /* 0x000000670300780c */ /* 0x000fda0003f25270 */
[----:B------:R-:W-:Y:S05]  /*1d20*/  @!P1 BRA `(.L_x_32) ;  /* 0x0000000000509947 */ /* 0x000fea0003800000 */
[----:B------:R-:W-:-:S13]  /*1d30*/  ISETP.NE.AND P1, PT, R3, 0x74, PT ;  /* 0x000000740300780c */ /* 0x000fda0003f25270 */
[----:B------:R-:W-:Y:S05]  /*1d40*/  @P1 BRA `(.L_x_31) ;  /* 0x0000000000341947 */ /* 0x000fea0003800000 */
[----:B------:R-:W-:Y:S05]  /*1d50*/  BRA `(.L_x_33) ;  /* 0x00000000003c7947 */ /* 0x000fea0003800000 */
.L_x_27:
[----:B------:R-:W-:-:S13]  /*1d60*/  ISETP.GT.AND P1, PT, R3, 0x46, PT ;  /* 0x000000460300780c */ /* 0x000fda0003f24270 */
[----:B------:R-:W-:Y:S05]  /*1d70*/  @P1 BRA `(.L_x_34) ;  /* 0x0000000000181947 */ /* 0x000fea0003800000 */
[----:B------:R-:W-:-:S13]  /*1d80*/  ISETP.NE.AND P1, PT, R3, 0x41, PT ;  /* 0x000000410300780c */ /* 0x000fda0003f25270 */
[----:B------:R-:W-:Y:S05]  /*1d90*/  @!P1 BRA `(.L_x_29) ;  /* 0x0000000000389947 */ /* 0x000fea0003800000 */
[----:B------:R-:W-:-:S13]  /*1da0*/  ISETP.NE.AND P1, PT, R3, 0x43, PT ;  /* 0x000000430300780c */ /* 0x000fda0003f25270 */
[----:B------:R-:W-:Y:S05]  /*1db0*/  @P1 BRA `(.L_x_31) ;  /* 0x0000000000181947 */ /* 0x000fea0003800000 */
.L_x_30:
[----:B------:R-:W-:Y:S01]  /*1dc0*/  IMAD.MOV.U32 R15, RZ, RZ, 0x1 ;  /* 0x00000001ff0f7424 */ /* 0x000fe200078e00ff */
[----:B------:R-:W-:Y:S06]  /*1dd0*/  BRA `(.L_x_29) ;  /* 0x0000000000287947 */ /* 0x000fec0003800000 */
.L_x_34:
[----:B------:R-:W-:-:S13]  /*1de0*/  ISETP.NE.AND P1, PT, R3, 0x47, PT ;  /* 0x000000470300780c */ /* 0x000fda0003f25270 */
[----:B------:R-:W-:Y:S05]  /*1df0*/  @!P1 BRA `(.L_x_32) ;  /* 0x00000000001c9947 */ /* 0x000fea0003800000 */
[----:B------:R-:W-:-:S13]  /*1e00*/  ISETP.NE.AND P1, PT, R3, 0x54, PT ;  /* 0x000000540300780c */ /* 0x000fda0003f25270 */
[----:B------:R-:W-:Y:S05]  /*1e10*/  @!P1 BRA `(.L_x_33) ;  /* 0x00000000000c9947 */ /* 0x000fea0003800000 */
.L_x_31:
[----:B------:R-:W-:Y:S01]  /*1e20*/  PLOP3.LUT P0, PT, PT, PT, PT, 0x80, 0x8 ;  /* 0x000000000008781c */ /* 0x000fe20003f0f070 */
[----:B------:R-:W-:Y:S01]  /*1e30*/  IMAD.MOV.U32 R15, RZ, RZ, 0x4 ;  /* 0x00000004ff0f7424 */ /* 0x000fe200078e00ff */
[----:B------:R-:W-:Y:S11]  /*1e40*/  BRA `(.L_x_29) ;  /* 0x00000000000c7947 */ /* 0x000ff60003800000 */
.L_x_33:
[----:B------:R-:W-:Y:S01]  /*1e50*/  IMAD.MOV.U32 R15, RZ, RZ, 0x3 ;  /* 0x00000003ff0f7424 */ /* 0x000fe200078e00ff */
[----:B------:R-:W-:Y:S06]  /*1e60*/  BRA `(.L_x_29) ;  /* 0x0000000000047947 */ /* 0x000fec0003800000 */
.L_x_32:
[----:B------:R-:W-:-:S07]  /*1e70*/  IMAD.MOV.U32 R15, RZ, RZ, 0x2 ;  /* 0x00000002ff0f7424 */ /* 0x000fce00078e00ff */
.L_x_29:
[----:B0-----:R-:W-:Y:S05]  /*1e80*/  BSYNC.RECONVERGENT B1 ;  /* 0x0000000000017941 */ /* 0x001fea0003800200 */
.L_x_26:
[----:B------:R-:W-:-:S05]  /*1e90*/  VIADD R17, R14, 0xffffffff ;  /* 0xffffffff0e117836 */ /* 0x000fca0000000000 */
[----:B------:R-:W-:-:S05]  /*1ea0*/  IADD3 R12, P1, PT, R17, UR16, RZ ;  /* 0x00000010110c7c10 */ /* 0x000fca000ff3e0ff */
[----:B------:R-:W-:-:S05]  /*1eb0*/  IMAD.X R13, RZ, RZ, UR17, P1 ;  /* 0x00000011ff0d7e24 */ /* 0x000fca00088e06ff */
[----:B------:R-:W2:Y:S01]  /*1ec0*/  LDG.E.U8 R12, desc[UR6][R12.64] ;  /* 0x000000060c0c7981 */ /* 0x000ea2000c1e1100 */
[----:B------:R-:W-:Y:S01]  /*1ed0*/  UPLOP3.LUT UP0, UPT, UPT, UPT, UPT, 0x40, 0x4 ;  /* 0x000000000004789c */ /* 0x000fe20003f0e870 */
[----:B------:R-:W-:Y:S01]  /*1ee0*/  UMOV UR4, URZ ;  /* 0x000000ff00047c82 */ /* 0x000fe20008000000 */
[----:B------:R-:W-:Y:S01]  /*1ef0*/  UMOV UR5, URZ ;  /* 0x000000ff00057c82 */ /* 0x000fe20008000000 */
[----:B--2---:R-:W-:-:S13]  /*1f00*/  ISETP.GT.AND P1, PT, R12, 0x60, PT ;  /* 0x000000600c00780c */ /* 0x004fda0003f24270 */
[----:B------:R-:W-:Y:S05]  /*1f10*/  @!P1 BRA `(.L_x_35) ;  /* 0x0000000000309947 */ /* 0x000fea0003800000 */
[----:B------:R-:W-:-:S13]  /*1f20*/  ISETP.GT.AND P1, PT, R12, 0x66, PT ;  /* 0x000000660c00780c */ /* 0x000fda0003f24270 */
[----:B------:R-:W-:Y:S05]  /*1f30*/  @P1 BRA `(.L_x_36) ;  /* 0x0000000000141947 */ /* 0x000fea0003800000 */
[----:B------:R-:W-:-:S13]  /*1f40*/  ISETP.NE.AND P1, PT, R12, 0x61, PT ;  /* 0x000000610c00780c */ /* 0x000fda0003f25270 */
[----:B------:R-:W-:Y:S05]  /*1f50*/  @!P1 BRA `(.L_x_37) ;  /* 0x0000000000689947 */ /* 0x000fea0003800000 */
[----:B------:R-:W-:-:S13]  /*1f60*/  ISETP.NE.AND P1, PT, R12, 0x63, PT ;  /* 0x000000630c00780c */ /* 0x000fda0003f25270 */
[----:B------:R-:W-:Y:S05]  /*1f70*/  @!P1 BRA `(.L_x_38) ;  /* 0x0000000000309947 */ /* 0x000fea0003800000 */
[----:B------:R-:W-:Y:S05]  /*1f80*/  BRA `(.L_x_39) ;  /* 0x0000000000447947 */ /* 0x000fea0003800000 */
.L_x_36:
[----:B------:R-:W-:-:S13]  /*1f90*/  ISETP.NE.AND P1, PT, R12, 0x67, PT ;  /* 0x000000670c00780c */ /* 0x000fda0003f25270 */
[----:B------:R-:W-:Y:S05]  /*1fa0*/  @!P1 BRA `(.L_x_40) ;  /* 0x0000000000509947 */ /* 0x000fea0003800000 */
[----:B------:R-:W-:-:S13]  /*1fb0*/  ISETP.NE.AND P1, PT, R12, 0x74, PT ;  /* 0x000000740c00780c */ /* 0x000fda0003f25270 */
[----:B------:R-:W-:Y:S05]  /*1fc0*/  @P1 BRA `(.L_x_39) ;  /* 0x0000000000341947 */ /* 0x000fea0003800000 */
[----:B------:R-:W-:Y:S05]  /*1fd0*/  BRA `(.L_x_41) ;  /* 0x00000000003c7947 */ /* 0x000fea0003800000 */
.L_x_35:
[----:B------:R-:W-:-:S13]  /*1fe0*/  ISETP.GT.AND P1, PT, R12, 0x46, PT ;  /* 0x000000460c00780c */ /* 0x000fda0003f24270 */
[----:B------:R-:W-:Y:S05]  /*1ff0*/  @P1 BRA `(.L_x_42) ;  /* 0x0000000000181947 */ /* 0x000fea0003800000 */
[----:B------:R-:W-:-:S13]  /*2000*/  ISETP.NE.AND P1, PT, R12, 0x41, PT ;  /* 0x000000410c00780c */ /* 0x000fda0003f25270 */
[----:B------:R-:W-:Y:S05]  /*2010*/  @!P1 BRA `(.L_x_37) ;  /* 0x0000000000389947 */ /* 0x000fea0003800000 */
[----:B------:R-:W-:-:S13]  /*2020*/  ISETP.NE.AND P1, PT, R12, 0x43, PT ;  /* 0x000000430c00780c */ /* 0x000fda0003f25270 */
[----:B------:R-:W-:Y:S05]  /*2030*/  @P1 BRA `(.L_x_39) ;  /* 0x0000000000181947 */ /* 0x000fea0003800000 */
.L_x_38:
[----:B------:R-:W-:Y:S01]  /*2040*/  UMOV UR4, 0x5 ;  /* 0x0000000500047882 */ /* 0x000fe20000000000 */
[----:B------:R-:W-:Y:S05]  /*2050*/  BRA `(.L_x_37) ;  /* 0x0000000000287947 */ /* 0x000fea0003800000 */
.L_x_42:
[----:B------:R-:W-:-:S13]  /*2060*/  ISETP.NE.AND P1, PT, R12, 0x47, PT ;  /* 0x000000470c00780c */ /* 0x000fda0003f25270 */
[----:B------:R-:W-:Y:S05]  /*2070*/  @!P1 BRA `(.L_x_40) ;  /* 0x00000000001c9947 */ /* 0x000fea0003800000 */
[----:B------:R-:W-:-:S13]  /*2080*/  ISETP.NE.AND P1, PT, R12, 0x54, PT ;  /* 0x000000540c00780c */ /* 0x000fda0003f25270 */
[----:B------:R-:W-:Y:S05]  /*2090*/  @!P1 BRA `(.L_x_41) ;  /* 0x00000000000c9947 */ /* 0x000fea0003800000 */
.L_x_39:
[----:B------:R-:W-:Y:S01]  /*20a0*/  UPLOP3.LUT UP0, UPT, UPT, UPT, UPT, 0x80, 0x8 ;  /* 0x000000000008789c */ /* 0x000fe20003f0f070 */
[----:B------:R-:W-:Y:S01]  /*20b0*/  UMOV UR4, 0x14 ;  /* 0x0000001400047882 */ /* 0x000fe20000000000 */
[----:B------:R-:W-:Y:S09]  /*20c0*/  BRA `(.L_x_37) ;  /* 0x00000000000c7947 */ /* 0x000ff20003800000 */
.L_x_41:
[----:B------:R-:W-:Y:S01]  /*20d0*/  UMOV UR4, 0xf ;  /* 0x0000000f00047882 */ /* 0x000fe20000000000 */
[----:B------:R-:W-:Y:S05]  /*20e0*/  BRA `(.L_x_37) ;  /* 0x0000000000047947 */ /* 0x000fea0003800000 */
.L_x_40:
[----:B------:R-:W-:-:S05]  /*20f0*/  UMOV UR4, 0xa ;  /* 0x0000000a00047882 */ /* 0x000fca0000000000 */
.L_x_37:
        /* <DEDUP_REMOVED lines=20> */
.L_x_44:
[----:B-----5:R-:W-:-:S07]  /*2240*/  VIMNMX R16, PT, PT, R3, R20, !PT ;  /* 0x0000001403107248 */ /* 0x020fce0007fe0100 */
.L_x_45:
[----:B------:R-:W-:Y:S05]  /*2250*/  BSYNC.RECONVERGENT B1 ;  /* 0x0000000000017941 */ /* 0x000fea0003800200 */
.L_x_43:
        /* <DEDUP_REMOVED lines=49> */
.L_x_2:
[----:B01-34-:R-:W-:Y:S05]  /*2570*/  BSYNC.RECONVERGENT B0 ;  /* 0x0000000000007941 */ /* 0x01bfea0003800200 */
.L_x_1:
[----:B------:R-:W0:Y:S08]  /*2580*/  LDC.64 R2, c[0x0][0x3d0] ;  /* 0x0000f400ff027b82 */ /* 0x000e300000000a00 */
[----:B------:R-:W1:Y:S08]  /*2590*/  LDC.64 R8, c[0x0][0x3d8] ;  /* 0x0000f600ff087b82 */ /* 0x000e700000000a00 */
[----:B--2---:R-:W2:Y:S08]  /*25a0*/  LDC.64 R12, c[0x0][0x3e0] ;  /* 0x0000f800ff0c7b82 */ /* 0x004eb00000000a00 */
[----:B------:R-:W3:Y:S01]  /*25b0*/  LDC.64 R14, c[0x0][0x3e8] ;  /* 0x0000fa00ff0e7b82 */ /* 0x000ee20000000a00 */
[----:B0-----:R-:W-:Y:S04]  /*25c0*/  STG.E desc[UR6][R2.64], R5 ;  /* 0x0000000502007986 */ /* 0x001fe8000c101906 */
[----:B-1----:R-:W-:Y:S04]  /*25d0*/  STG.E desc[UR6][R8.64], R6 ;  /* 0x0000000608007986 */ /* 0x002fe8000c101906 */
[----:B--2---:R-:W-:Y:S04]  /*25e0*/  STG.E desc[UR6][R12.64], R10 ;  /* 0x0000000a0c007986 */ /* 0x004fe8000c101906 */
[----:B---3-5:R-:W-:Y:S01]  /*25f0*/  STG.E desc[UR6][R14.64], R4 ;  /* 0x000000040e007986 */ /* 0x028fe2000c101906 */
[----:B------:R-:W-:Y:S05]  /*2600*/  EXIT ;  /* 0x000000000000794d */ /* 0x000fea0003800000 */
.L_x_47:
[----:B------:R-:W-:-:S00]  /*2610*/  BRA `(.L_x_47) ;  /* 0xfffffffc00fc7947 */ /* 0x000fc0000383ffff */
[----:B------:R-:W-:-:S00]  /*2620*/  NOP ;  /* 0x0000000000007918 */ /* 0x000fc00000000000 */
        /* <DEDUP_REMOVED lines=13> */
.L_x_48:


//--------------------- .nv.shared.reserved.0     --------------------------
	.section	.nv.shared.reserved.0,"aw",@nobits
	.weak		__nv_reservedSMEM_offset_0_alias
	.size		__nv_reservedSMEM_offset_0_alias, 0, 64
	.other		__nv_reservedSMEM_offset_0_alias,@"STO_CUDA_RESERVED_SHARED STV_DEFAULT"
__nv_reservedSMEM_offset_0_alias:
	.zero		0
	.zero		64


//--------------------- .nv.constant0._Z2xlPKciS0_iiiiiiiiiPiS1_S1_S1_S1_S1_ --------------------------
	.section	.nv.constant0._Z2xlPKciS0_iiiiiiiiiPiS1_S1_S1_S1_S1_,"a",@progbits
	.sectionflags	@""
	.align	4
.nv.constant0._Z2xlPKciS0_iiiiiiiiiPiS1_S1_S1_S1_S1_:
	.zero		1008


//--------------------- SYMBOLS --------------------------

	.type		.nv.reservedSmem.offset0,@object
	.size		.nv.reservedSmem.offset0,0x4
